	.target	sm_80

	.elftype	@"ET_EXEC"


//--------------------- .note.nv.tkinfo           --------------------------
	.section	.note.nv.tkinfo,"",@"SHT_NOTE"
	.sectionflags	@"SHF_NOTE_NV_TKINFO"
	.tkinfo
        /*0018*/ 	.word	0x00000002
        /*0030*/ 	.string	""
        /*0030*/ 	.string	"ptxas"
        /*0030*/ 	.string	"Cuda compilation tools, release 13.0, V13.0.88"
        /*0030*/ 	.string	"Build cuda_13.0.r13.0/compiler.36424714_0"
        /*0030*/ 	.string	"-v  -suppress-debug-info  -lineinfo  -arch sm_80 "



//--------------------- .note.nv.cuinfo           --------------------------
	.section	.note.nv.cuinfo,"",@"SHT_NOTE"
	.sectionflags	@"SHF_NOTE_NV_CUINFO"
        /*0018*/ 	.short	0x0002
        /*001a*/ 	.short	0x0050
        /*001c*/ 	.short	0x0082
	.zero		2


//--------------------- .nv.info                  --------------------------
	.section	.nv.info,"",@"SHT_CUDA_INFO"
	.align	4


	//----- nvinfo : EIATTR_REGCOUNT
	.align		4
        /*0000*/ 	.byte	0x04, 0x2f
        /*0002*/ 	.short	(.L_1 - .L_0)
	.align		4
.L_0:
        /*0004*/ 	.word	index@(matmul_kernel)
        /*0008*/ 	.word	0x00000020


	//----- nvinfo : EIATTR_FRAME_SIZE
	.align		4
.L_1:
        /*000c*/ 	.byte	0x04, 0x11
        /*000e*/ 	.short	(.L_3 - .L_2)
	.align		4
.L_2:
        /*0010*/ 	.word	index@(matmul_kernel)
        /*0014*/ 	.word	0x000007e8


	//----- nvinfo : EIATTR_MIN_STACK_SIZE
	.align		4
.L_3:
        /*0018*/ 	.byte	0x04, 0x12
        /*001a*/ 	.short	(.L_5 - .L_4)
	.align		4
.L_4:
        /*001c*/ 	.word	index@(matmul_kernel)
        /*0020*/ 	.word	0x000007e8
.L_5:


//--------------------- .nv.info.matmul_kernel    --------------------------
	.section	.nv.info.matmul_kernel,"",@"SHT_CUDA_INFO"
	.sectionflags	@""
	.align	4


	//----- nvinfo : EIATTR_CUDA_API_VERSION
	.align		4
        /*0000*/ 	.byte	0x04, 0x37
        /*0002*/ 	.short	(.L_7 - .L_6)
.L_6:
        /*0004*/ 	.word	0x00000082


	//----- nvinfo : EIATTR_SW2861232_WAR
	.align		4
.L_7:
        /*0008*/ 	.byte	0x01, 0x35
	.zero		2


	//----- nvinfo : EIATTR_PARAM_CBANK
	.align		4
        /*000c*/ 	.byte	0x04, 0x0a
        /*000e*/ 	.short	(.L_9 - .L_8)
	.align		4
.L_8:
        /*0010*/ 	.word	index@(.nv.constant0.matmul_kernel)
        /*0014*/ 	.short	0x0160
        /*0016*/ 	.short	0x0050


	//----- nvinfo : EIATTR_CBANK_PARAM_SIZE
	.align		4
.L_9:
        /*0018*/ 	.byte	0x03, 0x19
        /*001a*/ 	.short	0x0050


	//----- nvinfo : EIATTR_KPARAM_INFO
	.align		4
        /*001c*/ 	.byte	0x04, 0x17
        /*001e*/ 	.short	(.L_11 - .L_10)
.L_10:
        /*0020*/ 	.word	0x00000000
        /*0024*/ 	.short	0x000d
        /*0026*/ 	.short	0x0048
        /*0028*/ 	.byte	0x00, 0xf4, 0x21, 0x00


	//----- nvinfo : EIATTR_KPARAM_INFO
	.align		4
.L_11:
        /*002c*/ 	.byte	0x04, 0x17
        /*002e*/ 	.short	(.L_13 - .L_12)
.L_12:
        /*0030*/ 	.word	0x00000000
        /*0034*/ 	.short	0x000c
        /*0036*/ 	.short	0x0040
        /*0038*/ 	.byte	0x00, 0xf4, 0x21, 0x00


	//----- nvinfo : EIATTR_KPARAM_INFO
	.align		4
.L_13:
        /*003c*/ 	.byte	0x04, 0x17
        /*003e*/ 	.short	(.L_15 - .L_14)
.L_14:
        /*0040*/ 	.word	0x00000000
        /*0044*/ 	.short	0x000b
        /*0046*/ 	.short	0x0038
        /*0048*/ 	.byte	0x00, 0xf0, 0x11, 0x00


	//----- nvinfo : EIATTR_KPARAM_INFO
	.align		4
.L_15:
        /*004c*/ 	.byte	0x04, 0x17
        /*004e*/ 	.short	(.L_17 - .L_16)
.L_16:
        /*0050*/ 	.word	0x00000000
        /*0054*/ 	.short	0x000a
        /*0056*/ 	.short	0x0034
        /*0058*/ 	.byte	0x00, 0xf0, 0x11, 0x00


	//----- nvinfo : EIATTR_KPARAM_INFO
	.align		4
.L_17:
        /*005c*/ 	.byte	0x04, 0x17
        /*005e*/ 	.short	(.L_19 - .L_18)
.L_18:
        /*0060*/ 	.word	0x00000000
        /*0064*/ 	.short	0x0009
        /*0066*/ 	.short	0x0030
        /*0068*/ 	.byte	0x00, 0xf0, 0x11, 0x00


	//----- nvinfo : EIATTR_KPARAM_INFO
	.align		4
.L_19:
        /*006c*/ 	.byte	0x04, 0x17
        /*006e*/ 	.short	(.L_21 - .L_20)
.L_20:
        /*0070*/ 	.word	0x00000000
        /*0074*/ 	.short	0x0008
        /*0076*/ 	.short	0x002c
        /*0078*/ 	.byte	0x00, 0xf0, 0x11, 0x00


	//----- nvinfo : EIATTR_KPARAM_INFO
	.align		4
.L_21:
        /*007c*/ 	.byte	0x04, 0x17
        /*007e*/ 	.short	(.L_23 - .L_22)
.L_22:
        /*0080*/ 	.word	0x00000000
        /*0084*/ 	.short	0x0007
        /*0086*/ 	.short	0x0028
        /*0088*/ 	.byte	0x00, 0xf0, 0x11, 0x00


	//----- nvinfo : EIATTR_KPARAM_INFO
	.align		4
.L_23:
        /*008c*/ 	.byte	0x04, 0x17
        /*008e*/ 	.short	(.L_25 - .L_24)
.L_24:
        /*0090*/ 	.word	0x00000000
        /*0094*/ 	.short	0x0006
        /*0096*/ 	.short	0x0024
        /*0098*/ 	.byte	0x00, 0xf0, 0x11, 0x00


	//----- nvinfo : EIATTR_KPARAM_INFO
	.align		4
.L_25:
        /*009c*/ 	.byte	0x04, 0x17
        /*009e*/ 	.short	(.L_27 - .L_26)
.L_26:
        /*00a0*/ 	.word	0x00000000
        /*00a4*/ 	.short	0x0005
        /*00a6*/ 	.short	0x0020
        /*00a8*/ 	.byte	0x00, 0xf0, 0x11, 0x00


	//----- nvinfo : EIATTR_KPARAM_INFO
	.align		4
.L_27:
        /*00ac*/ 	.byte	0x04, 0x17
        /*00ae*/ 	.short	(.L_29 - .L_28)
.L_28:
        /*00b0*/ 	.word	0x00000000
        /*00b4*/ 	.short	0x0004
        /*00b6*/ 	.short	0x001c
        /*00b8*/ 	.byte	0x00, 0xf0, 0x11, 0x00


	//----- nvinfo : EIATTR_KPARAM_INFO
	.align		4
.L_29:
        /*00bc*/ 	.byte	0x04, 0x17
        /*00be*/ 	.short	(.L_31 - .L_30)
.L_30:
        /*00c0*/ 	.word	0x00000000
        /*00c4*/ 	.short	0x0003
        /*00c6*/ 	.short	0x0018
        /*00c8*/ 	.byte	0x00, 0xf0, 0x11, 0x00


	//----- nvinfo : EIATTR_KPARAM_INFO
	.align		4
.L_31:
        /*00cc*/ 	.byte	0x04, 0x17
        /*00ce*/ 	.short	(.L_33 - .L_32)
.L_32:
        /*00d0*/ 	.word	0x00000000
        /*00d4*/ 	.short	0x0002
        /*00d6*/ 	.short	0x0010
        /*00d8*/ 	.byte	0x00, 0xf4, 0x21, 0x00


	//----- nvinfo : EIATTR_KPARAM_INFO
	.align		4
.L_33:
        /*00dc*/ 	.byte	0x04, 0x17
        /*00de*/ 	.short	(.L_35 - .L_34)
.L_34:
        /*00e0*/ 	.word	0x00000000
        /*00e4*/ 	.short	0x0001
        /*00e6*/ 	.short	0x0008
        /*00e8*/ 	.byte	0x00, 0xf4, 0x21, 0x00


	//----- nvinfo : EIATTR_KPARAM_INFO
	.align		4
.L_35:
        /*00ec*/ 	.byte	0x04, 0x17
        /*00ee*/ 	.short	(.L_37 - .L_36)
.L_36:
        /*00f0*/ 	.word	0x00000000
        /*00f4*/ 	.short	0x0000
        /*00f6*/ 	.short	0x0000
        /*00f8*/ 	.byte	0x00, 0xf4, 0x21, 0x00


	//----- nvinfo : EIATTR_MAXREG_COUNT
	.align		4
.L_37:
        /*00fc*/ 	.byte	0x03, 0x1b
        /*00fe*/ 	.short	0x0080


	//----- nvinfo : EIATTR_NUM_BARRIERS
	.align		4
        /*0100*/ 	.byte	0x02, 0x4c
        /*0102*/ 	.byte	0x01
	.zero		1


	//----- nvinfo : EIATTR_ANNOTATIONS
	.align		4
        /*0104*/ 	.byte	0x04, 0x55
        /*0106*/ 	.short	(.L_39 - .L_38)


	//   ....[0]....
.L_38:
        /*0108*/ 	.word	0x00000001
        /*010c*/ 	.byte	0x70, 0x00, 0x00, 0x00, 0x01, 0x00, 0x00, 0x00, 0xb0, 0x00, 0x00, 0x00, 0x01, 0x00, 0x00, 0x00
        /* <DEDUP_REMOVED lines=665> */
        /*2aac*/ 	.byte	0xd0, 0xc3, 0x00, 0x00


	//----- nvinfo : EIATTR_MERCURY_ISA_VERSION
	.align		4
.L_39:
        /*2ab0*/ 	.byte	0x03, 0x5f
        /*2ab2*/ 	.short	0x0000


	//----- nvinfo : EIATTR_EXIT_INSTR_OFFSETS
	.align		4
        /*2ab4*/ 	.byte	0x04, 0x1c
        /*2ab6*/ 	.short	(.L_41 - .L_40)


	//   ....[0]....
.L_40:
        /*2ab8*/ 	.word	0x0000c510


	//   ....[1]....
        /*2abc*/ 	.word	0x0000c540


	//----- nvinfo : EIATTR_REQNTID
	.align		4
.L_41:
        /*2ac0*/ 	.byte	0x04, 0x10
        /*2ac2*/ 	.short	(.L_43 - .L_42)
.L_42:
        /*2ac4*/ 	.word	0x00000200
        /*2ac8*/ 	.word	0x00000001
        /*2acc*/ 	.word	0x00000001
.L_43:


//--------------------- .nv.callgraph             --------------------------
	.section	.nv.callgraph,"",@"SHT_CUDA_CALLGRAPH"
	.align	4
	.sectionentsize	8
	.align		4
        /*0000*/ 	.word	0x00000000
	.align		4
        /*0004*/ 	.word	0xffffffff
	.align		4
        /*0008*/ 	.word	0x00000000
	.align		4
        /*000c*/ 	.word	0xfffffffe
	.align		4
        /*0010*/ 	.word	0x00000000
	.align		4
        /*0014*/ 	.word	0xfffffffd
	.align		4
        /*0018*/ 	.word	0x00000000
	.align		4
        /*001c*/ 	.word	0xfffffffc


//--------------------- .nv.rel.action            --------------------------
	.section	.nv.rel.action,"",@"SHT_CUDA_RELOCINFO"
	.align	8
	.sectionentsize	8
        /*0000*/ 	.byte	0x73, 0x00, 0x00, 0x00, 0x00, 0x00, 0x00, 0x00, 0x00, 0x00, 0x00, 0x11, 0x25, 0x00, 0x05, 0x36


//--------------------- .nv.constant0.matmul_kernel --------------------------
	.section	.nv.constant0.matmul_kernel,"a",@progbits
	.sectionflags	@""
	.align	4
.nv.constant0.matmul_kernel:
	.zero		432


//--------------------- .text.matmul_kernel       --------------------------
	.section	.text.matmul_kernel,"ax",@progbits
	.sectioninfo	@"SHI_REGISTERS=32"
	.align	128
        .global         matmul_kernel
        .type           matmul_kernel,@function
        .size           matmul_kernel,(.L_x_4 - matmul_kernel)
        .other          matmul_kernel,@"STO_CUDA_ENTRY STV_DEFAULT"
matmul_kernel:
.text.matmul_kernel:
[----:B------:R-:W-:-:S04]  /*0000*/  IMAD.MOV.U32 R1, RZ, RZ, c[0x0][0x28] ;  /* 0x00000a00ff017624 */ /* 0x000fc800078e00ff */
[----:B------:R-:W-:Y:S01]  /*0010*/  IMAD.MOV.U32 R0, RZ, RZ, c[0x0][0x17c] ;  /* 0x00005f00ff007624 */ /* 0x000fe200078e00ff */
[----:B------:R-:W-:Y:S01]  /*0020*/  IADD3 R1, R1, -0x7e8, RZ ;  /* 0xfffff81801017810 */ /* 0x000fe20007ffe0ff */
[----:B------:R-:W0:Y:S01]  /*0030*/  S2R R28, SR_TID.X ;  /* 0x00000000001c7919 */ /* 0x000e220000002100 */
[----:B------:R-:W-:Y:S01]  /*0040*/  ULDC.64 UR4, c[0x0][0x118] ;  /* 0x0000460000047ab9 */ /* 0x000fe20000000a00 */
[----:B------:R-:W-:Y:S01]  /*0050*/  CS2R R20, SRZ ;  /* 0x0000000000147805 */ /* 0x000fe2000001ff00 */
[----:B------:R-:W-:Y:S01]  /*0060*/  IADD3 R0, R0, 0x7f, RZ ;  /* 0x0000007f00007810 */ /* 0x000fe20007ffe0ff */
[----:B------:R1:W-:Y:S01]  /*0070*/  STL [R1], RZ ;  /* 0x000000ff01007387 */ /* 0x0003e20000100800 */
[----:B------:R-:W-:Y:S01]  /*0080*/  CS2R R22, SRZ ;  /* 0x0000000000167805 */ /* 0x000fe2000001ff00 */
[----:B------:R-:W-:Y:S01]  /*0090*/  CS2R R12, SRZ ;  /* 0x00000000000c7805 */ /* 0x000fe2000001ff00 */
[----:B------:R-:W-:Y:S01]  /*00a0*/  SHF.R.S32.HI R3, RZ, 0x1f, R0 ;  /* 0x0000001fff037819 */ /* 0x000fe20000011400 */
[----:B------:R1:W-:Y:S01]  /*00b0*/  STL [R1+0x4], RZ ;  /* 0x000004ff01007387 */ /* 0x0003e20000100800 */
[----:B------:R-:W-:Y:S01]  /*00c0*/  CS2R R14, SRZ ;  /* 0x00000000000e7805 */ /* 0x000fe2000001ff00 */
[----:B------:R-:W-:Y:S01]  /*00d0*/  CS2R R16, SRZ ;  /* 0x0000000000107805 */ /* 0x000fe2000001ff00 */
[----:B------:R-:W-:Y:S01]  /*00e0*/  LEA.HI R3, R3, R0, RZ, 0x7 ;  /* 0x0000000003037211 */ /* 0x000fe200078f38ff */
[----:B------:R1:W-:Y:S01]  /*00f0*/  STL [R1+0x8], RZ ;  /* 0x000008ff01007387 */ /* 0x0003e20000100800 */
[----:B------:R-:W-:Y:S01]  /*0100*/  CS2R R18, SRZ ;  /* 0x0000000000127805 */ /* 0x000fe2000001ff00 */
[----:B------:R-:W-:Y:S01]  /*0110*/  CS2R R24, SRZ ;  /* 0x0000000000187805 */ /* 0x000fe2000001ff00 */
[----:B------:R-:W-:Y:S01]  /*0120*/  SHF.R.S32.HI R0, RZ, 0x7, R3 ;  /* 0x00000007ff007819 */ /* 0x000fe20000011403 */
[----:B------:R1:W-:Y:S01]  /*0130*/  STL [R1+0xc], RZ ;  /* 0x00000cff01007387 */ /* 0x0003e20000100800 */
[----:B------:R-:W-:-:S03]  /*0140*/  CS2R R26, SRZ ;  /* 0x00000000001a7805 */ /* 0x000fc6000001ff00 */
[----:B------:R-:W-:Y:S01]  /*0150*/  IMAD.SHL.U32 R0, R0, 0x8, RZ ;  /* 0x0000000800007824 */ /* 0x000fe200078e00ff */
[----:B------:R-:W2:Y:S01]  /*0160*/  S2R R3, SR_CTAID.X ;  /* 0x0000000000037919 */ /* 0x000ea20000002500 */
[----:B0-----:R-:W-:-:S03]  /*0170*/  LOP3.LUT R29, R28, 0x1ff, RZ, 0xc0, !PT ;  /* 0x000001ff1c1d7812 */ /* 0x001fc600078ec0ff */
[----:B------:R1:W-:Y:S01]  /*0180*/  STL [R1+0x10], RZ ;  /* 0x000010ff01007387 */ /* 0x0003e20000100800 */
[-C--:B------:R-:W-:Y:S02]  /*0190*/  IABS R7, R0.reuse ;  /* 0x0000000000077213 */ /* 0x080fe40000000000 */
[----:B------:R-:W-:Y:S01]  /*01a0*/  IABS R10, R0 ;  /* 0x00000000000a7213 */ /* 0x000fe20000000000 */
[----:B------:R1:W-:Y:S01]  /*01b0*/  STL [R1+0x14], RZ ;  /* 0x000014ff01007387 */ /* 0x0003e20000100800 */
[----:B------:R-:W0:Y:S03]  /*01c0*/  I2F.RP R2, R7 ;  /* 0x0000000700027306 */ /* 0x000e260000209400 */
[----:B------:R1:W-:Y:S04]  /*01d0*/  STL [R1+0x18], RZ ;  /* 0x000018ff01007387 */ /* 0x0003e80000100800 */
[----:B------:R1:W-:Y:S04]  /*01e0*/  STL [R1+0x1c], RZ ;  /* 0x00001cff01007387 */ /* 0x0003e80000100800 */
[----:B------:R1:W-:Y:S01]  /*01f0*/  STL [R1+0x20], RZ ;  /* 0x000020ff01007387 */ /* 0x0003e20000100800 */
[----:B--2---:R-:W-:Y:S01]  /*0200*/  IABS R8, R3 ;  /* 0x0000000300087213 */ /* 0x004fe20000000000 */
[----:B0-----:R-:W0:Y:S02]  /*0210*/  MUFU.RCP R2, R2 ;  /* 0x0000000200027308 */ /* 0x001e240000001000 */
[----:B------:R1:W-:Y:S04]  /*0220*/  STL [R1+0x24], RZ ;  /* 0x000024ff01007387 */ /* 0x0003e80000100800 */
[----:B------:R1:W-:Y:S04]  /*0230*/  STL [R1+0x28], RZ ;  /* 0x000028ff01007387 */ /* 0x0003e80000100800 */
[----:B------:R1:W-:Y:S04]  /*0240*/  STL [R1+0x2c], RZ ;  /* 0x00002cff01007387 */ /* 0x0003e80000100800 */
[----:B------:R1:W-:Y:S01]  /*0250*/  STL [R1+0x30], RZ ;  /* 0x000030ff01007387 */ /* 0x0003e20000100800 */
[----:B0-----:R-:W-:Y:S01]  /*0260*/  IADD3 R4, R2, 0xffffffe, RZ ;  /* 0x0ffffffe02047810 */ /* 0x001fe20007ffe0ff */
[----:B------:R-:W-:-:S02]  /*0270*/  IMAD.MOV R2, RZ, RZ, -R10 ;  /* 0x000000ffff027224 */ /* 0x000fc400078e0a0a */
[----:B------:R1:W-:Y:S01]  /*0280*/  STL [R1+0x34], RZ ;  /* 0x000034ff01007387 */ /* 0x0003e20000100800 */
[----:B------:R0:W2:Y:S03]  /*0290*/  F2I.FTZ.U32.TRUNC.NTZ R5, R4 ;  /* 0x0000000400057305 */ /* 0x0000a6000021f000 */
[----:B------:R1:W-:Y:S04]  /*02a0*/  STL [R1+0x38], RZ ;  /* 0x000038ff01007387 */ /* 0x0003e80000100800 */
[----:B------:R1:W-:Y:S01]  /*02b0*/  STL [R1+0x3c], RZ ;  /* 0x00003cff01007387 */ /* 0x0003e20000100800 */
[----:B0-----:R-:W-:-:S03]  /*02c0*/  IMAD.MOV.U32 R4, RZ, RZ, RZ ;  /* 0x000000ffff047224 */ /* 0x001fc600078e00ff */
[----:B------:R1:W-:Y:S04]  /*02d0*/  STL [R1+0x40], RZ ;  /* 0x000040ff01007387 */ /* 0x0003e80000100800 */
[----:B------:R1:W-:Y:S01]  /*02e0*/  STL [R1+0x44], RZ ;  /* 0x000044ff01007387 */ /* 0x0003e20000100800 */
[----:B--2---:R-:W-:-:S03]  /*02f0*/  IMAD.MOV R6, RZ, RZ, -R5 ;  /* 0x000000ffff067224 */ /* 0x004fc600078e0a05 */
[----:B------:R1:W-:Y:S01]  /*0300*/  STL [R1+0x48], RZ ;  /* 0x000048ff01007387 */ /* 0x0003e20000100800 */
[----:B------:R-:W-:Y:S02]  /*0310*/  IMAD R9, R6, R7, RZ ;  /* 0x0000000706097224 */ /* 0x000fe400078e02ff */
[----:B------:R-:W-:Y:S01]  /*0320*/  IMAD.MOV.U32 R6, RZ, RZ, R8 ;  /* 0x000000ffff067224 */ /* 0x000fe200078e0008 */
[----:B------:R1:W-:Y:S01]  /*0330*/  STL [R1+0x4c], RZ ;  /* 0x00004cff01007387 */ /* 0x0003e20000100800 */
[----:B------:R-:W-:-:S03]  /*0340*/  IMAD.HI.U32 R5, R5, R9, R4 ;  /* 0x0000000905057227 */ /* 0x000fc600078e0004 */
[----:B------:R1:W-:Y:S03]  /*0350*/  STL [R1+0x50], RZ ;  /* 0x000050ff01007387 */ /* 0x0003e60000100800 */
[----:B------:R-:W-:Y:S01]  /*0360*/  IMAD.HI.U32 R5, R5, R6, RZ ;  /* 0x0000000605057227 */ /* 0x000fe200078e00ff */
[----:B------:R1:W-:Y:S03]  /*0370*/  STL [R1+0x54], RZ ;  /* 0x000054ff01007387 */ /* 0x0003e60000100800 */
[----:B------:R-:W-:Y:S01]  /*0380*/  IMAD R2, R5, R2, R6 ;  /* 0x0000000205027224 */ /* 0x000fe200078e0206 */
[----:B------:R1:W-:Y:S04]  /*0390*/  STL [R1+0x58], RZ ;  /* 0x000058ff01007387 */ /* 0x0003e80000100800 */
[----:B------:R-:W-:Y:S01]  /*03a0*/  ISETP.GT.U32.AND P1, PT, R7, R2, PT ;  /* 0x000000020700720c */ /* 0x000fe20003f24070 */
[----:B------:R1:W-:Y:S04]  /*03b0*/  STL [R1+0x5c], RZ ;  /* 0x00005cff01007387 */ /* 0x0003e80000100800 */
[----:B------:R1:W-:Y:S04]  /*03c0*/  STL [R1+0x120], RZ ;  /* 0x000120ff01007387 */ /* 0x0003e80000100800 */
[----:B------:R1:W-:Y:S04]  /*03d0*/  STL [R1+0x124], RZ ;  /* 0x000124ff01007387 */ /* 0x0003e80000100800 */
[----:B------:R-:W-:Y:S01]  /*03e0*/  @!P1 IMAD.IADD R2, R2, 0x1, -R7 ;  /* 0x0000000102029824 */ /* 0x000fe200078e0a07 */
[----:B------:R-:W-:Y:S01]  /*03f0*/  @!P1 IADD3 R5, R5, 0x1, RZ ;  /* 0x0000000105059810 */ /* 0x000fe20007ffe0ff */
[----:B------:R1:W-:Y:S01]  /*0400*/  STL [R1+0x128], RZ ;  /* 0x000128ff01007387 */ /* 0x0003e20000100800 */
[----:B------:R-:W-:-:S02]  /*0410*/  ISETP.NE.AND P1, PT, R0, RZ, PT ;  /* 0x000000ff0000720c */ /* 0x000fc40003f25270 */
[----:B------:R-:W-:Y:S01]  /*0420*/  ISETP.GE.U32.AND P0, PT, R2, R7, PT ;  /* 0x000000070200720c */ /* 0x000fe20003f06070 */
[----:B------:R1:W-:Y:S01]  /*0430*/  STL [R1+0x12c], RZ ;  /* 0x00012cff01007387 */ /* 0x0003e20000100800 */
[----:B------:R-:W-:-:S03]  /*0440*/  LOP3.LUT R2, R3, R0, RZ, 0x3c, !PT ;  /* 0x0000000003027212 */ /* 0x000fc600078e3cff */
[----:B------:R1:W-:Y:S01]  /*0450*/  STL [R1+0x130], RZ ;  /* 0x000130ff01007387 */ /* 0x0003e20000100800 */
[----:B------:R-:W-:Y:S01]  /*0460*/  ISETP.GE.AND P2, PT, R2, RZ, PT ;  /* 0x000000ff0200720c */ /* 0x000fe20003f46270 */
[----:B------:R-:W-:Y:S02]  /*0470*/  IMAD.MOV.U32 R2, RZ, RZ, c[0x0][0x178] ;  /* 0x00005e00ff027624 */ /* 0x000fe400078e00ff */
[----:B------:R1:W-:Y:S03]  /*0480*/  STL [R1+0x134], RZ ;  /* 0x000134ff01007387 */ /* 0x0003e60000100800 */
[----:B------:R-:W-:Y:S01]  /*0490*/  IADD3 R2, R2, 0x1ff, RZ ;  /* 0x000001ff02027810 */ /* 0x000fe20007ffe0ff */
[----:B------:R1:W-:Y:S01]  /*04a0*/  STL [R1+0x138], RZ ;  /* 0x000138ff01007387 */ /* 0x0003e20000100800 */
[----:B------:R-:W-:-:S03]  /*04b0*/  @P0 IADD3 R5, R5, 0x1, RZ ;  /* 0x0000000105050810 */ /* 0x000fc60007ffe0ff */
[----:B------:R1:W-:Y:S02]  /*04c0*/  STL [R1+0x13c], RZ ;  /* 0x00013cff01007387 */ /* 0x0003e40000100800 */
[----:B------:R-:W-:Y:S01]  /*04d0*/  IMAD.MOV.U32 R4, RZ, RZ, R5 ;  /* 0x000000ffff047224 */ /* 0x000fe200078e0005 */
[----:B------:R-:W-:Y:S01]  /*04e0*/  SHF.R.S32.HI R5, RZ, 0x1f, R2 ;  /* 0x0000001fff057819 */ /* 0x000fe20000011402 */
[----:B------:R1:W-:Y:S02]  /*04f0*/  STL [R1+0x140], RZ ;  /* 0x000140ff01007387 */ /* 0x0003e40000100800 */
[----:B------:R-:W-:Y:S01]  /*0500*/  @!P2 IMAD.MOV R4, RZ, RZ, -R4 ;  /* 0x000000ffff04a224 */ /* 0x000fe200078e0a04 */
[----:B------:R-:W-:Y:S01]  /*0510*/  @!P1 LOP3.LUT R4, RZ, R0, RZ, 0x33, !PT ;  /* 0x00000000ff049212 */ /* 0x000fe200078e33ff */
[----:B------:R1:W-:Y:S01]  /*0520*/  STL [R1+0x144], RZ ;  /* 0x000144ff01007387 */ /* 0x0003e20000100800 */
[----:B------:R-:W-:-:S03]  /*0530*/  LEA.HI R5, R5, R2, RZ, 0x9 ;  /* 0x0000000205057211 */ /* 0x000fc600078f48ff */
[----:B------:R-:W-:Y:S01]  /*0540*/  IMAD.SHL.U32 R2, R4, 0x8, RZ ;  /* 0x0000000804027824 */ /* 0x000fe200078e00ff */
[----:B------:R1:W-:Y:S01]  /*0550*/  STL [R1+0x148], RZ ;  /* 0x000148ff01007387 */ /* 0x0003e20000100800 */
[----:B------:R-:W-:-:S03]  /*0560*/  IMAD.MOV R4, RZ, RZ, -R4 ;  /* 0x000000ffff047224 */ /* 0x000fc600078e0a04 */
[----:B------:R-:W-:Y:S01]  /*0570*/  LEA.HI.SX32 R5, R5, -R2, 0x17 ;  /* 0x8000000205057211 */ /* 0x000fe200078fbaff */
[----:B------:R-:W-:Y:S01]  /*0580*/  IMAD R9, R0, R4, R3 ;  /* 0x0000000400097224 */ /* 0x000fe200078e0203 */
[----:B------:R1:W-:Y:S01]  /*0590*/  STL [R1+0x14c], RZ ;  /* 0x00014cff01007387 */ /* 0x0003e20000100800 */
[----:B------:R-:W-:Y:S01]  /*05a0*/  IMAD.MOV.U32 R4, RZ, RZ, RZ ;  /* 0x000000ffff047224 */ /* 0x000fe200078e00ff */
[----:B------:R-:W-:Y:S02]  /*05b0*/  IMNMX R10, R5, 0x8, PT ;  /* 0x00000008050a7817 */ /* 0x000fe40003800200 */
[----:B------:R1:W-:Y:S02]  /*05c0*/  STL [R1+0x1e0], RZ ;  /* 0x0001e0ff01007387 */ /* 0x0003e40000100800 */
[-C--:B------:R-:W-:Y:S02]  /*05d0*/  IABS R8, R10.reuse ;  /* 0x0000000a00087213 */ /* 0x080fe40000000000 */
[----:B------:R-:W-:Y:S01]  /*05e0*/  IABS R0, R10 ;  /* 0x0000000a00007213 */ /* 0x000fe20000000000 */
[----:B------:R1:W-:Y:S01]  /*05f0*/  STL [R1+0x1e4], RZ ;  /* 0x0001e4ff01007387 */ /* 0x0003e20000100800 */
[----:B------:R-:W0:Y:S03]  /*0600*/  I2F.RP R6, R8 ;  /* 0x0000000800067306 */ /* 0x000e260000209400 */
[----:B------:R1:W-:Y:S04]  /*0610*/  STL [R1+0x1e8], RZ ;  /* 0x0001e8ff01007387 */ /* 0x0003e80000100800 */
[----:B------:R1:W-:Y:S01]  /*0620*/  STL [R1+0x1ec], RZ ;  /* 0x0001ecff01007387 */ /* 0x0003e20000100800 */
[----:B0-----:R-:W0:Y:S02]  /*0630*/  MUFU.RCP R6, R6 ;  /* 0x0000000600067308 */ /* 0x001e240000001000 */
[----:B0-----:R-:W-:-:S06]  /*0640*/  IADD3 R5, R6, 0xffffffe, RZ ;  /* 0x0ffffffe06057810 */ /* 0x001fcc0007ffe0ff */
[----:B------:R-:W0:Y:S02]  /*0650*/  F2I.FTZ.U32.TRUNC.NTZ R5, R5 ;  /* 0x0000000500057305 */ /* 0x000e24000021f000 */
[----:B0-----:R-:W-:-:S04]  /*0660*/  IMAD.MOV R7, RZ, RZ, -R5 ;  /* 0x000000ffff077224 */ /* 0x001fc800078e0a05 */
[----:B------:R-:W-:Y:S01]  /*0670*/  IMAD.MOV.U32 R3, RZ, RZ, R7 ;  /* 0x000000ffff037224 */ /* 0x000fe200078e0007 */
[----:B------:R-:W-:-:S03]  /*0680*/  IABS R7, R9 ;  /* 0x0000000900077213 */ /* 0x000fc60000000000 */
[----:B------:R-:W-:-:S04]  /*0690*/  IMAD R3, R3, R8, RZ ;  /* 0x0000000803037224 */ /* 0x000fc800078e02ff */
[----:B------:R-:W-:-:S04]  /*06a0*/  IMAD.HI.U32 R4, R5, R3, R4 ;  /* 0x0000000305047227 */ /* 0x000fc800078e0004 */
[----:B------:R-:W-:Y:S02]  /*06b0*/  IMAD.MOV R3, RZ, RZ, -R0 ;  /* 0x000000ffff037224 */ /* 0x000fe400078e0a00 */
[----:B------:R-:W-:-:S04]  /*06c0*/  IMAD.HI.U32 R0, R4, R7, RZ ;  /* 0x0000000704007227 */ /* 0x000fc800078e00ff */
[----:B------:R-:W-:Y:S02]  /*06d0*/  IMAD R3, R0, R3, R7 ;  /* 0x0000000300037224 */ /* 0x000fe400078e0207 */
[----:B------:R-:W-:-:S03]  /*06e0*/  CS2R R6, SRZ ;  /* 0x0000000000067805 */ /* 0x000fc6000001ff00 */
[----:B------:R-:W-:-:S13]  /*06f0*/  ISETP.GT.U32.AND P1, PT, R8, R3, PT ;  /* 0x000000030800720c */ /* 0x000fda0003f24070 */
[----:B------:R-:W-:Y:S01]  /*0700*/  @!P1 IMAD.IADD R3, R3, 0x1, -R8 ;  /* 0x0000000103039824 */ /* 0x000fe200078e0a08 */
[----:B------:R-:W-:Y:S02]  /*0710*/  @!P1 IADD3 R0, R0, 0x1, RZ ;  /* 0x0000000100009810 */ /* 0x000fe40007ffe0ff */
[----:B------:R-:W-:Y:S02]  /*0720*/  ISETP.NE.AND P1, PT, R10, RZ, PT ;  /* 0x000000ff0a00720c */ /* 0x000fe40003f25270 */
[----:B------:R-:W-:Y:S02]  /*0730*/  ISETP.GE.U32.AND P0, PT, R3, R8, PT ;  /* 0x000000080300720c */ /* 0x000fe40003f06070 */
[----:B------:R-:W-:-:S04]  /*0740*/  LOP3.LUT R3, R9, R10, RZ, 0x3c, !PT ;  /* 0x0000000a09037212 */ /* 0x000fc800078e3cff */
[----:B------:R-:W-:Y:S01]  /*0750*/  ISETP.GE.AND P2, PT, R3, RZ, PT ;  /* 0x000000ff0300720c */ /* 0x000fe20003f46270 */
[----:B------:R-:W-:-:S05]  /*0760*/  IMAD.MOV.U32 R3, RZ, RZ, c[0x0][0x180] ;  /* 0x00006000ff037624 */ /* 0x000fca00078e00ff */
[----:B------:R-:W-:Y:S02]  /*0770*/  IADD3 R3, R3, 0x1f, RZ ;  /* 0x0000001f03037810 */ /* 0x000fe40007ffe0ff */
[----:B------:R-:W-:Y:S02]  /*0780*/  @P0 IADD3 R0, R0, 0x1, RZ ;  /* 0x0000000100000810 */ /* 0x000fe40007ffe0ff */
[----:B------:R-:W-:-:S03]  /*0790*/  ISETP.GE.AND P0, PT, R3, 0x20, PT ;  /* 0x000000200300780c */ /* 0x000fc60003f06270 */
[----:B------:R-:W-:Y:S01]  /*07a0*/  @!P2 IMAD.MOV R0, RZ, RZ, -R0 ;  /* 0x000000ffff00a224 */ /* 0x000fe200078e0a00 */
[----:B------:R-:W-:-:S05]  /*07b0*/  @!P1 LOP3.LUT R0, RZ, R10, RZ, 0x33, !PT ;  /* 0x0000000aff009212 */ /* 0x000fca00078e33ff */
[----:B------:R-:W-:Y:S02]  /*07c0*/  IMAD.MOV R5, RZ, RZ, -R0 ;  /* 0x000000ffff057224 */ /* 0x000fe400078e0a00 */
[----:B------:R-:W-:Y:S02]  /*07d0*/  IMAD.SHL.U32 R28, R0, 0x80, RZ ;  /* 0x00000080001c7824 */ /* 0x000fe400078e00ff */
[----:B------:R-:W-:Y:S02]  /*07e0*/  IMAD R5, R10, R5, R9 ;  /* 0x000000050a057224 */ /* 0x000fe400078e0209 */
[----:B------:R-:W-:Y:S01]  /*07f0*/  CS2R R8, SRZ ;  /* 0x0000000000087805 */ /* 0x000fe2000001ff00 */
[----:B------:R1:W-:Y:S01]  /*0800*/  STL [R1+0x310], R28 ;  /* 0x0003101c01007387 */ /* 0x0003e20000100800 */
[----:B------:R-:W-:Y:S01]  /*0810*/  IMAD.IADD R2, R2, 0x1, R5 ;  /* 0x0000000102027824 */ /* 0x000fe200078e0205 */
[----:B------:R-:W-:Y:S01]  /*0820*/  CS2R R10, SRZ ;  /* 0x00000000000a7805 */ /* 0x000fe2000001ff00 */
[----:B------:R-:W-:-:S02]  /*0830*/  CS2R R4, SRZ ;  /* 0x0000000000047805 */ /* 0x000fc4000001ff00 */
[----:B------:R-:W-:-:S05]  /*0840*/  IMAD R2, R2, 0x200, R29 ;  /* 0x0000020002027824 */ /* 0x000fca00078e021d */
[----:B------:R1:W-:Y:S01]  /*0850*/  STL [R1+0x34c], R2 ;  /* 0x00034c0201007387 */ /* 0x0003e20000100800 */
[----:B------:R-:W-:Y:S05]  /*0860*/  @!P0 BRA `(.L_x_0) ;  /* 0x00007bf000008947 */ /* 0x000fea0003800000 */
[----:B------:R-:W-:Y:S01]  /*0870*/  IABS R0, c[0x0][0x17c] ;  /* 0x00005f0000007a13 */ /* 0x000fe20000000000 */
[----:B------:R-:W0:Y:S01]  /*0880*/  S2R R27, SR_TID.X ;  /* 0x00000000001b7919 */ /* 0x000e220000002100 */
[----:B------:R-:W-:Y:S01]  /*0890*/  IABS R5, c[0x0][0x178] ;  /* 0x00005e0000057a13 */ /* 0x000fe20000000000 */
[----:B------:R-:W-:Y:S01]  /*08a0*/  IMAD.MOV.U32 R24, RZ, RZ, R2 ;  /* 0x000000ffff187224 */ /* 0x000fe200078e0002 */
[----:B------:R-:W2:Y:S01]  /*08b0*/  I2F.RP R4, R0 ;  /* 0x0000000000047306 */ /* 0x000ea20000209400 */
[----:B-1----:R-:W-:Y:S01]  /*08c0*/  SHF.R.S32.HI R2, RZ, 0x1f, R3 ;  /* 0x0000001fff027819 */ /* 0x002fe20000011403 */
[----:B------:R-:W-:Y:S03]  /*08d0*/  STL [R1+0x260], RZ ;  /* 0x000260ff01007387 */ /* 0x000fe60000100800 */
[----:B------:R-:W-:Y:S01]  /*08e0*/  LEA.HI R3, R2, R3, RZ, 0x5 ;  /* 0x0000000302037211 */ /* 0x000fe200078f28ff */
[----:B------:R-:W-:Y:S02]  /*08f0*/  STL [R1+0x264], RZ ;  /* 0x000264ff01007387 */ /* 0x000fe40000100800 */
[----:B------:R-:W1:Y:S01]  /*0900*/  I2F.RP R10, R5 ;  /* 0x00000005000a7306 */ /* 0x000e620000209400 */
[----:B------:R-:W-:Y:S01]  /*0910*/  SHF.R.S32.HI R3, RZ, 0x5, R3 ;  /* 0x00000005ff037819 */ /* 0x000fe20000011403 */
[----:B------:R-:W-:Y:S04]  /*0920*/  STL [R1+0x268], RZ ;  /* 0x000268ff01007387 */ /* 0x000fe80000100800 */
[----:B------:R-:W-:Y:S02]  /*0930*/  STL [R1+0x26c], RZ ;  /* 0x00026cff01007387 */ /* 0x000fe40000100800 */
[----:B--2---:R-:W2:Y:S02]  /*0940*/  MUFU.RCP R4, R4 ;  /* 0x0000000400047308 */ /* 0x004ea40000001000 */
[----:B------:R-:W-:Y:S04]  /*0950*/  STL [R1+0x250], RZ ;  /* 0x000250ff01007387 */ /* 0x000fe80000100800 */
[----:B------:R-:W-:Y:S02]  /*0960*/  STL [R1+0x254], RZ ;  /* 0x000254ff01007387 */ /* 0x000fe40000100800 */
[----:B-1----:R-:W1:Y:S02]  /*0970*/  MUFU.RCP R10, R10 ;  /* 0x0000000a000a7308 */ /* 0x002e640000001000 */
[----:B------:R-:W-:Y:S04]  /*0980*/  STL [R1+0x258], RZ ;  /* 0x000258ff01007387 */ /* 0x000fe80000100800 */
[----:B------:R-:W-:Y:S01]  /*0990*/  STL [R1+0x25c], RZ ;  /* 0x00025cff01007387 */ /* 0x000fe20000100800 */
[----:B--2---:R-:W-:-:S03]  /*09a0*/  IADD3 R6, R4, 0xffffffe, RZ ;  /* 0x0ffffffe04067810 */ /* 0x004fc60007ffe0ff */
[----:B------:R-:W-:Y:S01]  /*09b0*/  STL [R1+0x240], RZ ;  /* 0x000240ff01007387 */ /* 0x000fe20000100800 */
[----:B------:R2:W3:Y:S03]  /*09c0*/  F2I.FTZ.U32.TRUNC.NTZ R7, R6 ;  /* 0x0000000600077305 */ /* 0x0004e6000021f000 */
[----:B------:R-:W-:Y:S01]  /*09d0*/  STL [R1+0x244], RZ ;  /* 0x000244ff01007387 */ /* 0x000fe20000100800 */
[----:B-1----:R-:W-:-:S03]  /*09e0*/  IADD3 R8, R10, 0xffffffe, RZ ;  /* 0x0ffffffe0a087810 */ /* 0x002fc60007ffe0ff */
[----:B------:R-:W-:Y:S01]  /*09f0*/  STL [R1+0x248], RZ ;  /* 0x000248ff01007387 */ /* 0x000fe20000100800 */
[----:B------:R1:W4:Y:S01]  /*0a00*/  F2I.FTZ.U32.TRUNC.NTZ R9, R8 ;  /* 0x0000000800097305 */ /* 0x000322000021f000 */
[----:B--2---:R-:W-:Y:S02]  /*0a10*/  IMAD.MOV.U32 R6, RZ, RZ, RZ ;  /* 0x000000ffff067224 */ /* 0x004fe400078e00ff */
[----:B------:R-:W-:Y:S04]  /*0a20*/  STL [R1+0x24c], RZ ;  /* 0x00024cff01007387 */ /* 0x000fe80000100800 */
[----:B------:R-:W-:Y:S01]  /*0a30*/  STL [R1+0x230], RZ ;  /* 0x000230ff01007387 */ /* 0x000fe20000100800 */
[----:B---3--:R-:W-:Y:S02]  /*0a40*/  IMAD.MOV R11, RZ, RZ, -R7 ;  /* 0x000000ffff0b7224 */ /* 0x008fe400078e0a07 */
[----:B-1----:R-:W-:Y:S01]  /*0a50*/  IMAD.MOV.U32 R8, RZ, RZ, RZ ;  /* 0x000000ffff087224 */ /* 0x002fe200078e00ff */
[----:B------:R-:W-:Y:S01]  /*0a60*/  STL [R1+0x234], RZ ;  /* 0x000234ff01007387 */ /* 0x000fe20000100800 */
[----:B------:R-:W-:-:S03]  /*0a70*/  IMAD R11, R11, R0, RZ ;  /* 0x000000000b0b7224 */ /* 0x000fc600078e02ff */
[----:B------:R-:W-:Y:S01]  /*0a80*/  STL [R1+0x238], RZ ;  /* 0x000238ff01007387 */ /* 0x000fe20000100800 */
[----:B----4-:R-:W-:Y:S02]  /*0a90*/  IMAD.MOV R12, RZ, RZ, -R9 ;  /* 0x000000ffff0c7224 */ /* 0x010fe400078e0a09 */
[----:B------:R-:W-:Y:S01]  /*0aa0*/  IMAD.HI.U32 R2, R7, R11, R6 ;  /* 0x0000000b07027227 */ /* 0x000fe200078e0006 */
[----:B0-----:R-:W-:Y:S01]  /*0ab0*/  LEA.HI R7, R27, R28, RZ, 0x1b ;  /* 0x0000001c1b077211 */ /* 0x001fe200078fd8ff */
[----:B------:R-:W-:Y:S01]  /*0ac0*/  STL [R1+0x23c], RZ ;  /* 0x00023cff01007387 */ /* 0x000fe20000100800 */
[----:B------:R-:W-:Y:S01]  /*0ad0*/  SHF.R.U32.HI R11, RZ, 0x5, R27 ;  /* 0x00000005ff0b7819 */ /* 0x000fe2000001161b */
[----:B------:R-:W-:Y:S01]  /*0ae0*/  IMAD R13, R12, R5, RZ ;  /* 0x000000050c0d7224 */ /* 0x000fe200078e02ff */
[C---:B------:R-:W-:Y:S01]  /*0af0*/  IADD3 R4, R7.reuse, 0x70, RZ ;  /* 0x0000007007047810 */ /* 0x040fe20007ffe0ff */
[----:B------:R-:W-:Y:S01]  /*0b00*/  STL [R1+0x220], RZ ;  /* 0x000220ff01007387 */ /* 0x000fe20000100800 */
[----:B------:R-:W-:Y:S01]  /*0b10*/  IADD3 R10, R7, 0x30, RZ ;  /* 0x00000030070a7810 */ /* 0x000fe20007ffe0ff */
[----:B------:R-:W-:Y:S01]  /*0b20*/  IMAD.HI.U32 R6, R9, R13, R8 ;  /* 0x0000000d09067227 */ /* 0x000fe200078e0008 */
[----:B------:R-:W-:Y:S01]  /*0b30*/  IADD3 R9, R7, 0x50, RZ ;  /* 0x0000005007097810 */ /* 0x000fe20007ffe0ff */
[----:B------:R-:W-:Y:S01]  /*0b40*/  STL [R1+0x224], RZ ;  /* 0x000224ff01007387 */ /* 0x000fe20000100800 */
[----:B------:R-:W-:-:S02]  /*0b50*/  IABS R17, R4 ;  /* 0x0000000400117213 */ /* 0x000fc40000000000 */
[----:B------:R-:W-:Y:S01]  /*0b60*/  IADD3 R8, R7, 0x10, RZ ;  /* 0x0000001007087810 */ /* 0x000fe20007ffe0ff */
[----:B------:R-:W-:Y:S01]  /*0b70*/  STL [R1+0x228], RZ ;  /* 0x000228ff01007387 */ /* 0x000fe20000100800 */
[----:B------:R-:W-:Y:S02]  /*0b80*/  SGXT.U32 R7, R11, 0x4 ;  /* 0x000000040b07781a */ /* 0x000fe40000000000 */
[----:B------:R-:W-:Y:S01]  /*0b90*/  IABS R11, R10 ;  /* 0x0000000a000b7213 */ /* 0x000fe20000000000 */
[----:B------:R-:W-:Y:S01]  /*0ba0*/  STL [R1+0x22c], RZ ;  /* 0x00022cff01007387 */ /* 0x000fe20000100800 */
[----:B------:R-:W-:Y:S02]  /*0bb0*/  IABS R13, R9 ;  /* 0x00000009000d7213 */ /* 0x000fe40000000000 */
[----:B------:R-:W-:Y:S01]  /*0bc0*/  ISETP.GE.AND P0, PT, R10, RZ, PT ;  /* 0x000000ff0a00720c */ /* 0x000fe20003f06270 */
[----:B------:R-:W-:Y:S01]  /*0bd0*/  IMAD.HI.U32 R10, R2, R17, RZ ;  /* 0x00000011020a7227 */ /* 0x000fe200078e00ff */
[----:B------:R-:W-:Y:S01]  /*0be0*/  ISETP.GE.AND P2, PT, R4, RZ, PT ;  /* 0x000000ff0400720c */ /* 0x000fe20003f46270 */
[----:B------:R-:W-:Y:S01]  /*0bf0*/  STL [R1+0x210], RZ ;  /* 0x000210ff01007387 */ /* 0x000fe20000100800 */
[----:B------:R-:W-:Y:S01]  /*0c00*/  LOP3.LUT R4, R28, R7, RZ, 0xfc, !PT ;  /* 0x000000071c047212 */ /* 0x000fe200078efcff */
[----:B------:R-:W-:Y:S01]  /*0c10*/  IMAD.HI.U32 R15, R2, R11, RZ ;  /* 0x0000000b020f7227 */ /* 0x000fe200078e00ff */
[----:B------:R-:W-:Y:S01]  /*0c20*/  ISETP.GE.AND P1, PT, R9, RZ, PT ;  /* 0x000000ff0900720c */ /* 0x000fe20003f26270 */
[----:B------:R-:W-:Y:S01]  /*0c30*/  STL [R1+0x214], RZ ;  /* 0x000214ff01007387 */ /* 0x000fe20000100800 */
[----:B------:R-:W-:Y:S01]  /*0c40*/  LOP3.LUT R12, R4, 0x60, RZ, 0xfc, !PT ;  /* 0x00000060040c7812 */ /* 0x000fe200078efcff */
[----:B------:R-:W-:Y:S01]  /*0c50*/  IMAD.HI.U32 R14, R2, R13, RZ ;  /* 0x0000000d020e7227 */ /* 0x000fe200078e00ff */
[----:B------:R-:W-:Y:S01]  /*0c60*/  IABS R7, R8 ;  /* 0x0000000800077213 */ /* 0x000fe20000000000 */
[----:B------:R-:W-:Y:S01]  /*0c70*/  STL [R1+0x218], RZ ;  /* 0x000218ff01007387 */ /* 0x000fe20000100800 */
[----:B------:R-:W-:Y:S01]  /*0c80*/  IABS R9, R12 ;  /* 0x0000000c00097213 */ /* 0x000fe20000000000 */
[----:B------:R-:W-:Y:S01]  /*0c90*/  IMAD.MOV R18, RZ, RZ, -R10 ;  /* 0x000000ffff127224 */ /* 0x000fe200078e0a0a */
[----:B------:R-:W-:Y:S01]  /*0ca0*/  IABS R21, R4 ;  /* 0x0000000400157213 */ /* 0x000fe20000000000 */
[----:B------:R-:W-:Y:S01]  /*0cb0*/  IMAD.MOV R19, RZ, RZ, -R15 ;  /* 0x000000ffff137224 */ /* 0x000fe200078e0a0f */
[----:B------:R-:W-:Y:S01]  /*0cc0*/  STL [R1+0x21c], RZ ;  /* 0x00021cff01007387 */ /* 0x000fe20000100800 */
[----:B------:R-:W-:-:S02]  /*0cd0*/  IMAD.MOV R14, RZ, RZ, -R14 ;  /* 0x000000ffff0e7224 */ /* 0x000fc400078e0a0e */
[C---:B------:R-:W-:Y:S01]  /*0ce0*/  IMAD R15, R0.reuse, R18, R17 ;  /* 0x00000012000f7224 */ /* 0x040fe200078e0211 */
[----:B------:R-:W-:Y:S01]  /*0cf0*/  STL [R1+0x200], RZ ;  /* 0x000200ff01007387 */ /* 0x000fe20000100800 */
[----:B------:R-:W-:Y:S01]  /*0d00*/  IMAD R13, R0, R14, R13 ;  /* 0x0000000e000d7224 */ /* 0x000fe200078e020d */
[----:B------:R-:W-:Y:S01]  /*0d10*/  LOP3.LUT R14, R4, 0x20, RZ, 0xfc, !PT ;  /* 0x00000020040e7812 */ /* 0x000fe200078efcff */
[----:B------:R-:W-:Y:S01]  /*0d20*/  IMAD.HI.U32 R16, R2, R7, RZ ;  /* 0x0000000702107227 */ /* 0x000fe200078e00ff */
[C---:B------:R-:W-:Y:S01]  /*0d30*/  ISETP.GT.U32.AND P5, PT, R0.reuse, R15, PT ;  /* 0x0000000f0000720c */ /* 0x040fe20003fa4070 */
[----:B------:R-:W-:Y:S01]  /*0d40*/  STL [R1+0x204], RZ ;  /* 0x000204ff01007387 */ /* 0x000fe20000100800 */
[----:B------:R-:W-:Y:S01]  /*0d50*/  ISETP.GT.U32.AND P6, PT, R0, R13, PT ;  /* 0x0000000d0000720c */ /* 0x000fe20003fc4070 */
[----:B------:R-:W-:Y:S02]  /*0d60*/  IMAD.HI.U32 R10, R2, R9, RZ ;  /* 0x00000009020a7227 */ /* 0x000fe400078e00ff */
[----:B------:R-:W-:Y:S02]  /*0d70*/  STL [R1+0x208], RZ ;  /* 0x000208ff01007387 */ /* 0x000fe40000100800 */
[----:B------:R-:W-:-:S02]  /*0d80*/  IMAD.MOV R16, RZ, RZ, -R16 ;  /* 0x000000ffff107224 */ /* 0x000fc400078e0a10 */
[----:B------:R-:W-:Y:S01]  /*0d90*/  IMAD.MOV R10, RZ, RZ, -R10 ;  /* 0x000000ffff0a7224 */ /* 0x000fe200078e0a0a */
[----:B------:R-:W-:Y:S01]  /*0da0*/  STL [R1+0x20c], RZ ;  /* 0x00020cff01007387 */ /* 0x000fe20000100800 */
[C---:B------:R-:W-:Y:S01]  /*0db0*/  IMAD R11, R0.reuse, R19, R11 ;  /* 0x00000013000b7224 */ /* 0x040fe200078e020b */
[----:B------:R-:W-:Y:S01]  /*0dc0*/  IABS R19, R14 ;  /* 0x0000000e00137213 */ /* 0x000fe20000000000 */
[----:B------:R-:W-:Y:S01]  /*0dd0*/  IMAD R7, R0, R16, R7 ;  /* 0x0000001000077224 */ /* 0x000fe200078e0207 */
[----:B------:R-:W-:Y:S01]  /*0de0*/  LOP3.LUT R16, R4, 0x40, RZ, 0xfc, !PT ;  /* 0x0000004004107812 */ /* 0x000fe200078efcff */
[C---:B------:R-:W-:Y:S01]  /*0df0*/  IMAD R9, R0.reuse, R10, R9 ;  /* 0x0000000a00097224 */ /* 0x040fe200078e0209 */
[C---:B------:R-:W-:Y:S01]  /*0e00*/  ISETP.GT.U32.AND P3, PT, R0.reuse, R11, PT ;  /* 0x0000000b0000720c */ /* 0x040fe20003f64070 */
[--C-:B------:R-:W-:Y:S01]  /*0e10*/  @!P5 IMAD.IADD R15, R15, 0x1, -R0.reuse ;  /* 0x000000010f0fd824 */ /* 0x100fe200078e0a00 */
[C---:B------:R-:W-:Y:S01]  /*0e20*/  ISETP.GT.U32.AND P4, PT, R0.reuse, R7, PT ;  /* 0x000000070000720c */ /* 0x040fe20003f84070 */
[----:B------:R-:W-:Y:S01]  /*0e30*/  @!P6 IMAD.IADD R13, R13, 0x1, -R0 ;  /* 0x000000010d0de824 */ /* 0x000fe200078e0a00 */
[C---:B------:R-:W-:Y:S01]  /*0e40*/  ISETP.GT.U32.AND P5, PT, R0.reuse, R9, PT ;  /* 0x000000090000720c */ /* 0x040fe20003fa4070 */
[----:B------:R-:W-:Y:S01]  /*0e50*/  STL [R1+0x1f0], RZ ;  /* 0x0001f0ff01007387 */ /* 0x000fe20000100800 */
[----:B------:R-:W-:Y:S01]  /*0e60*/  ISETP.GT.U32.AND P6, PT, R0, R15, PT ;  /* 0x0000000f0000720c */ /* 0x000fe20003fc4070 */
[----:B------:R-:W-:Y:S01]  /*0e70*/  IMAD.HI.U32 R20, R2, R19, RZ ;  /* 0x0000001302147227 */ /* 0x000fe200078e00ff */
[----:B------:R-:W-:Y:S01]  /*0e80*/  IABS R17, R16 ;  /* 0x0000001000117213 */ /* 0x000fe20000000000 */
[----:B------:R-:W-:Y:S01]  /*0e90*/  STL [R1+0x1f4], RZ ;  /* 0x0001f4ff01007387 */ /* 0x000fe20000100800 */
[----:B------:R-:W-:Y:S01]  /*0ea0*/  IABS R10, R24 ;  /* 0x00000018000a7213 */ /* 0x000fe20000000000 */
[----:B------:R-:W-:-:S02]  /*0eb0*/  IMAD.MOV R20, RZ, RZ, -R20 ;  /* 0x000000ffff147224 */ /* 0x000fc400078e0a14 */
[--C-:B------:R-:W-:Y:S01]  /*0ec0*/  @!P3 IMAD.IADD R11, R11, 0x1, -R0.reuse ;  /* 0x000000010b0bb824 */ /* 0x100fe200078e0a00 */
[----:B------:R-:W-:Y:S01]  /*0ed0*/  STL [R1+0x1f8], RZ ;  /* 0x0001f8ff01007387 */ /* 0x000fe20000100800 */
[--C-:B------:R-:W-:Y:S01]  /*0ee0*/  @!P4 IMAD.IADD R7, R7, 0x1, -R0.reuse ;  /* 0x000000010707c824 */ /* 0x100fe200078e0a00 */
[C---:B------:R-:W-:Y:S01]  /*0ef0*/  ISETP.GT.U32.AND P3, PT, R0.reuse, R13, PT ;  /* 0x0000000d0000720c */ /* 0x040fe20003f64070 */
[--C-:B------:R-:W-:Y:S01]  /*0f00*/  @!P5 IMAD.IADD R9, R9, 0x1, -R0.reuse ;  /* 0x000000010909d824 */ /* 0x100fe200078e0a00 */
[----:B------:R-:W-:Y:S01]  /*0f10*/  STL [R1+0x1fc], RZ ;  /* 0x0001fcff01007387 */ /* 0x000fe20000100800 */
[C---:B------:R-:W-:Y:S01]  /*0f20*/  ISETP.GT.U32.AND P4, PT, R0.reuse, R11, PT ;  /* 0x0000000b0000720c */ /* 0x040fe20003f84070 */
[----:B------:R-:W-:Y:S01]  /*0f30*/  @!P6 IMAD.IADD R15, R15, 0x1, -R0 ;  /* 0x000000010f0fe824 */ /* 0x000fe200078e0a00 */
[----:B------:R-:W-:Y:S01]  /*0f40*/  ISETP.GT.U32.AND P5, PT, R0, R7, PT ;  /* 0x000000070000720c */ /* 0x000fe20003fa4070 */
[----:B------:R-:W-:Y:S01]  /*0f50*/  STL [R1+0x100], RZ ;  /* 0x000100ff01007387 */ /* 0x000fe20000100800 */
[----:B------:R-:W-:Y:S01]  /*0f60*/  IMAD.HI.U32 R18, R2, R17, RZ ;  /* 0x0000001102127227 */ /* 0x000fe200078e00ff */
[----:B------:R-:W-:-:S02]  /*0f70*/  ISETP.GT.U32.AND P6, PT, R0, R9, PT ;  /* 0x000000090000720c */ /* 0x000fc40003fc4070 */
[----:B------:R-:W-:Y:S01]  /*0f80*/  STL [R1+0x104], RZ ;  /* 0x000104ff01007387 */ /* 0x000fe20000100800 */
[----:B------:R-:W-:-:S03]  /*0f90*/  IMAD.HI.U32 R2, R2, R21, RZ ;  /* 0x0000001502027227 */ /* 0x000fc600078e00ff */
[----:B------:R-:W-:Y:S01]  /*0fa0*/  STL [R1+0x108], RZ ;  /* 0x000108ff01007387 */ /* 0x000fe20000100800 */
[----:B------:R-:W-:Y:S02]  /*0fb0*/  IMAD.MOV R18, RZ, RZ, -R18 ;  /* 0x000000ffff127224 */ /* 0x000fe400078e0a12 */
[----:B------:R-:W-:Y:S01]  /*0fc0*/  IMAD.MOV R2, RZ, RZ, -R2 ;  /* 0x000000ffff027224 */ /* 0x000fe200078e0a02 */
[----:B------:R-:W-:Y:S01]  /*0fd0*/  STL [R1+0x10c], RZ ;  /* 0x00010cff01007387 */ /* 0x000fe20000100800 */
[C---:B------:R-:W-:Y:S02]  /*0fe0*/  IMAD R17, R0.reuse, R18, R17 ;  /* 0x0000001200117224 */ /* 0x040fe400078e0211 */
[C---:B------:R-:W-:Y:S01]  /*0ff0*/  IMAD R19, R0.reuse, R20, R19 ;  /* 0x0000001400137224 */ /* 0x040fe200078e0213 */
[----:B------:R-:W-:Y:S01]  /*1000*/  STL [R1+0xf0], RZ ;  /* 0x0000f0ff01007387 */ /* 0x000fe20000100800 */
[C---:B------:R-:W-:Y:S02]  /*1010*/  IMAD R21, R0.reuse, R2, R21 ;  /* 0x0000000200157224 */ /* 0x040fe400078e0215 */
[--C-:B------:R-:W-:Y:S01]  /*1020*/  @!P4 IMAD.IADD R11, R11, 0x1, -R0.reuse ;  /* 0x000000010b0bc824 */ /* 0x100fe200078e0a00 */
[----:B------:R-:W-:Y:S01]  /*1030*/  STL [R1+0xf4], RZ ;  /* 0x0000f4ff01007387 */ /* 0x000fe20000100800 */
[C---:B------:R-:W-:Y:S01]  /*1040*/  ISETP.GT.U32.AND P4, PT, R0.reuse, R17, PT ;  /* 0x000000110000720c */ /* 0x040fe20003f84070 */
[--C-:B------:R-:W-:Y:S01]  /*1050*/  @!P5 IMAD.IADD R7, R7, 0x1, -R0.reuse ;  /* 0x000000010707d824 */ /* 0x100fe200078e0a00 */
[C---:B------:R-:W-:Y:S01]  /*1060*/  ISETP.GT.U32.AND P5, PT, R0.reuse, R19, PT ;  /* 0x000000130000720c */ /* 0x040fe20003fa4070 */
[----:B------:R-:W-:Y:S01]  /*1070*/  STL [R1+0xf8], RZ ;  /* 0x0000f8ff01007387 */ /* 0x000fe20000100800 */
[----:B------:R-:W-:Y:S01]  /*1080*/  @!P6 IMAD.IADD R9, R9, 0x1, -R0 ;  /* 0x000000010909e824 */ /* 0x000fe200078e0a00 */
[----:B------:R-:W-:Y:S01]  /*1090*/  ISETP.GT.U32.AND P6, PT, R0, R21, PT ;  /* 0x000000150000720c */ /* 0x000fe20003fc4070 */
[----:B------:R-:W-:Y:S01]  /*10a0*/  IMAD.HI.U32 R6, R6, R10, RZ ;  /* 0x0000000a06067227 */ /* 0x000fe200078e00ff */
[----:B------:R-:W-:Y:S03]  /*10b0*/  STL [R1+0xfc], RZ ;  /* 0x0000fcff01007387 */ /* 0x000fe60000100800 */
[----:B------:R-:W-:Y:S01]  /*10c0*/  IMAD.MOV R6, RZ, RZ, -R6 ;  /* 0x000000ffff067224 */ /* 0x000fe200078e0a06 */
[----:B------:R-:W-:Y:S01]  /*10d0*/  STL [R1+0xe0], RZ ;  /* 0x0000e0ff01007387 */ /* 0x000fe20000100800 */
[----:B------:R-:W-:-:S02]  /*10e0*/  @!P2 IMAD.MOV R15, RZ, RZ, -R15 ;  /* 0x000000ffff0fa224 */ /* 0x000fc400078e0a0f */
[----:B------:R-:W-:Y:S01]  /*10f0*/  IMAD R2, R5, R6, R10 ;  /* 0x0000000605027224 */ /* 0x000fe200078e020a */
[----:B------:R-:W-:Y:S01]  /*1100*/  STL [R1+0xe4], RZ ;  /* 0x0000e4ff01007387 */ /* 0x000fe20000100800 */
[--C-:B------:R-:W-:Y:S01]  /*1110*/  @!P4 IMAD.IADD R17, R17, 0x1, -R0.reuse ;  /* 0x000000011111c824 */ /* 0x100fe200078e0a00 */
[----:B------:R-:W-:Y:S01]  /*1120*/  SHF.R.U32.HI R10, RZ, 0x1, R27 ;  /* 0x00000001ff0a7819 */ /* 0x000fe2000001161b */
[--C-:B------:R-:W-:Y:S01]  /*1130*/  @!P5 IMAD.IADD R19, R19, 0x1, -R0.reuse ;  /* 0x000000011313d824 */ /* 0x100fe200078e0a00 */
[----:B------:R-:W-:Y:S01]  /*1140*/  STL [R1+0xe8], RZ ;  /* 0x0000e8ff01007387 */ /* 0x000fe20000100800 */
[--C-:B------:R-:W-:Y:S01]  /*1150*/  @!P6 IMAD.IADD R21, R21, 0x1, -R0.reuse ;  /* 0x000000011515e824 */ /* 0x100fe200078e0a00 */
[----:B------:R-:W-:Y:S01]  /*1160*/  ISETP.GT.U32.AND P4, PT, R5, R2, PT ;  /* 0x000000020500720c */ /* 0x000fe20003f84070 */
[----:B------:R-:W-:Y:S01]  /*1170*/  IMAD.SHL.U32 R18, R27, 0x8, RZ ;  /* 0x000000081b127824 */ /* 0x000fe200078e00ff */
[----:B------:R-:W-:Y:S01]  /*1180*/  STL [R1+0xec], RZ ;  /* 0x0000ecff01007387 */ /* 0x000fe20000100800 */
[C---:B------:R-:W-:Y:S01]  /*1190*/  ISETP.GT.U32.AND P5, PT, R0.reuse, R17, PT ;  /* 0x000000110000720c */ /* 0x040fe20003fa4070 */
[----:B------:R-:W-:Y:S01]  /*11a0*/  @!P3 IMAD.IADD R13, R13, 0x1, -R0 ;  /* 0x000000010d0db824 */ /* 0x000fe200078e0a00 */
[C---:B------:R-:W-:Y:S01]  /*11b0*/  ISETP.GT.U32.AND P6, PT, R0.reuse, R19, PT ;  /* 0x000000130000720c */ /* 0x040fe20003fc4070 */
[----:B------:R-:W-:Y:S01]  /*11c0*/  STL [R1+0x110], RZ ;  /* 0x000110ff01007387 */ /* 0x000fe20000100800 */
[----:B------:R-:W-:Y:S01]  /*11d0*/  ISETP.GT.U32.AND P2, PT, R0, R21, PT ;  /* 0x000000150000720c */ /* 0x000fe20003f44070 */
[C---:B------:R-:W-:Y:S01]  /*11e0*/  IMAD.SHL.U32 R6, R27.reuse, 0x2, RZ ;  /* 0x000000021b067824 */ /* 0x040fe200078e00ff */
[----:B------:R-:W-:Y:S01]  /*11f0*/  ISETP.GE.AND P3, PT, R8, RZ, PT ;  /* 0x000000ff0800720c */ /* 0x000fe20003f66270 */
[----:B------:R-:W-:Y:S01]  /*1200*/  STL [R1+0x114], RZ ;  /* 0x000114ff01007387 */ /* 0x000fe20000100800 */
[----:B------:R-:W-:Y:S01]  /*1210*/  LOP3.LUT R8, R27, 0x7, RZ, 0xc0, !PT ;  /* 0x000000071b087812 */ /* 0x000fe200078ec0ff */
[----:B------:R-:W-:Y:S01]  /*1220*/  @!P1 IMAD.MOV R13, RZ, RZ, -R13 ;  /* 0x000000ffff0d9224 */ /* 0x000fe200078e0a0d */
[----:B------:R-:W-:Y:S01]  /*1230*/  LOP3.LUT R25, R18, 0x30, RZ, 0xc0, !PT ;  /* 0x0000003012197812 */ /* 0x000fe200078ec0ff */
[----:B------:R-:W-:Y:S01]  /*1240*/  STL [R1+0x118], RZ ;  /* 0x000118ff01007387 */ /* 0x000fe20000100800 */
[----:B------:R-:W-:Y:S01]  /*1250*/  LOP3.LUT R23, R10, 0xe0, RZ, 0xc0, !PT ;  /* 0x000000e00a177812 */ /* 0x000fe200078ec0ff */
[----:B------:R-:W-:Y:S01]  /*1260*/  @!P4 IMAD.IADD R2, R2, 0x1, -R5 ;  /* 0x000000010202c824 */ /* 0x000fe200078e0a05 */
[----:B------:R-:W-:Y:S01]  /*1270*/  ISETP.GE.AND P1, PT, R4, RZ, PT ;  /* 0x000000ff0400720c */ /* 0x000fe20003f26270 */
[----:B------:R-:W-:Y:S01]  /*1280*/  STL [R1+0x11c], RZ ;  /* 0x00011cff01007387 */ /* 0x000fe20000100800 */
[C---:B------:R-:W-:Y:S01]  /*1290*/  IMAD R25, R8.reuse, 0x40, R25 ;  /* 0x0000004008197824 */ /* 0x040fe200078e0219 */
[----:B------:R-:W-:Y:S01]  /*12a0*/  LOP3.LUT R23, R23, 0x10, R6, 0xf8, !PT ;  /* 0x0000001017177812 */ /* 0x000fe200078ef806 */
[----:B------:R-:W-:Y:S01]  /*12b0*/  IMAD R8, R8, 0x410, RZ ;  /* 0x0000041008087824 */ /* 0x000fe200078e02ff */
[----:B------:R-:W-:Y:S01]  /*12c0*/  STL [R1+0x1d0], RZ ;  /* 0x0001d0ff01007387 */ /* 0x000fe20000100800 */
[--C-:B------:R-:W-:Y:S01]  /*12d0*/  @!P5 IMAD.IADD R17, R17, 0x1, -R0.reuse ;  /* 0x000000011111d824 */ /* 0x100fe200078e0a00 */
[----:B------:R-:W-:Y:S01]  /*12e0*/  ISETP.GE.AND P5, PT, R12, RZ, PT ;  /* 0x000000ff0c00720c */ /* 0x000fe20003fa6270 */
[----:B------:R-:W-:Y:S01]  /*12f0*/  IMAD.SHL.U32 R4, R27, 0x200, RZ ;  /* 0x000002001b047824 */ /* 0x000fe200078e00ff */
[----:B------:R-:W-:Y:S01]  /*1300*/  STL [R1+0x1d4], RZ ;  /* 0x0001d4ff01007387 */ /* 0x000fe20000100800 */
[--C-:B------:R-:W-:Y:S01]  /*1310*/  @!P6 IMAD.IADD R19, R19, 0x1, -R0.reuse ;  /* 0x000000011313e824 */ /* 0x100fe200078e0a00 */
[----:B------:R-:W-:Y:S01]  /*1320*/  ISETP.GE.AND P6, PT, R16, RZ, PT ;  /* 0x000000ff1000720c */ /* 0x000fe20003fc6270 */
[----:B------:R-:W-:Y:S01]  /*1330*/  @!P2 IMAD.IADD R21, R21, 0x1, -R0 ;  /* 0x000000011515a824 */ /* 0x000fe200078e0a00 */
[----:B------:R-:W-:Y:S01]  /*1340*/  STL [R1+0x1d8], RZ ;  /* 0x0001d8ff01007387 */ /* 0x000fe20000100800 */
[----:B------:R-:W-:Y:S01]  /*1350*/  ISETP.GE.AND P2, PT, R14, RZ, PT ;  /* 0x000000ff0e00720c */ /* 0x000fe20003f46270 */
[----:B------:R-:W-:Y:S01]  /*1360*/  @!P0 IMAD.MOV R11, RZ, RZ, -R11 ;  /* 0x000000ffff0b8224 */ /* 0x000fe200078e0a0b */
[----:B------:R-:W-:Y:S01]  /*1370*/  ISETP.GT.U32.AND P4, PT, R5, R2, PT ;  /* 0x000000020500720c */ /* 0x000fe20003f84070 */
[----:B------:R-:W-:Y:S01]  /*1380*/  STL [R1+0x1dc], RZ ;  /* 0x0001dcff01007387 */ /* 0x000fe20000100800 */
[----:B------:R-:W-:Y:S01]  /*1390*/  LOP3.LUT R23, R8, R23, RZ, 0x3c, !PT ;  /* 0x0000001708177212 */ /* 0x000fe200078e3cff */
[----:B------:R-:W-:Y:S01]  /*13a0*/  @!P1 IMAD.MOV R21, RZ, RZ, -R21 ;  /* 0x000000ffff159224 */ /* 0x000fe200078e0a15 */
[----:B------:R-:W-:Y:S01]  /*13b0*/  LOP3.LUT R4, R4, 0x2000, RZ, 0xc0, !PT ;  /* 0x0000200004047812 */ /* 0x000fe200078ec0ff */
[----:B------:R-:W-:Y:S01]  /*13c0*/  STL [R1+0x1c0], RZ ;  /* 0x0001c0ff01007387 */ /* 0x000fe20000100800 */
[----:B------:R-:W-:Y:S01]  /*13d0*/  LOP3.LUT R25, R25, 0x30, R6, 0x78, !PT ;  /* 0x0000003019197812 */ /* 0x000fe200078e7806 */
[----:B------:R-:W-:Y:S01]  /*13e0*/  IMAD.SHL.U32 R6, R27, 0x10, RZ ;  /* 0x000000101b067824 */ /* 0x000fe200078e00ff */
[----:B------:R-:W-:Y:S01]  /*13f0*/  ISETP.NE.AND P0, PT, RZ, c[0x0][0x17c], PT ;  /* 0x00005f00ff007a0c */ /* 0x000fe20003f05270 */
[----:B------:R-:W-:Y:S01]  /*1400*/  STL [R1+0x1c4], RZ ;  /* 0x0001c4ff01007387 */ /* 0x000fe20000100800 */
[----:B------:R-:W-:Y:S01]  /*1410*/  IMAD.IADD R29, R4, 0x1, R23 ;  /* 0x00000001041d7824 */ /* 0x000fe200078e0217 */
[----:B------:R-:W-:Y:S01]  /*1420*/  LOP3.LUT R8, RZ, c[0x0][0x17c], RZ, 0x33, !PT ;  /* 0x00005f00ff087a12 */ /* 0x000fe200078e33ff */
[----:B------:R-:W-:Y:S01]  /*1430*/  IMAD.MOV.U32 R23, RZ, RZ, R7 ;  /* 0x000000ffff177224 */ /* 0x000fe200078e0007 */
[----:B------:R-:W-:Y:S01]  /*1440*/  STL [R1+0x1c8], RZ ;  /* 0x0001c8ff01007387 */ /* 0x000fe20000100800 */
[----:B------:R-:W-:Y:S01]  /*1450*/  LOP3.LUT R6, R6, 0x200, RZ, 0xc0, !PT ;  /* 0x0000020006067812 */ /* 0x000fe200078ec0ff */
[----:B------:R-:W-:Y:S01]  /*1460*/  @!P5 IMAD.MOV R9, RZ, RZ, -R9 ;  /* 0x000000ffff09d224 */ /* 0x000fe200078e0a09 */
[----:B------:R-:W-:Y:S01]  /*1470*/  SEL R7, R8, R15, !P0 ;  /* 0x0000000f08077207 */ /* 0x000fe20004000000 */
[----:B------:R-:W-:Y:S01]  /*1480*/  STL [R1+0x1cc], RZ ;  /* 0x0001ccff01007387 */ /* 0x000fe20000100800 */
[----:B------:R-:W-:Y:S01]  /*1490*/  @!P3 IMAD.MOV R23, RZ, RZ, -R23 ;  /* 0x000000ffff17b224 */ /* 0x000fe200078e0a17 */
[----:B------:R-:W-:Y:S01]  /*14a0*/  ISETP.GE.AND P1, PT, R24, RZ, PT ;  /* 0x000000ff1800720c */ /* 0x000fe20003f26270 */
[----:B------:R-:W-:Y:S01]  /*14b0*/  @!P6 IMAD.MOV R17, RZ, RZ, -R17 ;  /* 0x000000ffff11e224 */ /* 0x000fe200078e0a11 */
[----:B------:R-:W-:Y:S01]  /*14c0*/  STL [R1+0x1b0], RZ ;  /* 0x0001b0ff01007387 */ /* 0x000fe20000100800 */
[----:B------:R-:W-:Y:S01]  /*14d0*/  @!P2 IMAD.MOV R19, RZ, RZ, -R19 ;  /* 0x000000ffff13a224 */ /* 0x000fe200078e0a13 */
[----:B------:R-:W-:Y:S01]  /*14e0*/  SEL R4, R8, R23, !P0 ;  /* 0x0000001708047207 */ /* 0x000fe20004000000 */
[----:B------:R-:W-:Y:S01]  /*14f0*/  @!P4 IMAD.IADD R2, R2, 0x1, -R5 ;  /* 0x000000010202c824 */ /* 0x000fe200078e0a05 */
[----:B------:R-:W-:Y:S01]  /*1500*/  STL [R1+0x1b4], RZ ;  /* 0x0001b4ff01007387 */ /* 0x000fe20000100800 */
[----:B------:R-:W-:Y:S01]  /*1510*/  SEL R5, R8, R11, !P0 ;  /* 0x0000000b08057207 */ /* 0x000fe20004000000 */
[----:B------:R-:W-:Y:S01]  /*1520*/  IMAD.IADD R28, R6, 0x1, R25 ;  /* 0x00000001061c7824 */ /* 0x000fe200078e0219 */
[C---:B------:R-:W-:Y:S01]  /*1530*/  SEL R11, R8.reuse, R9, !P0 ;  /* 0x00000009080b7207 */ /* 0x040fe20004000000 */
[----:B------:R-:W-:Y:S01]  /*1540*/  STL [R1+0x1b8], RZ ;  /* 0x0001b8ff01007387 */ /* 0x000fe20000100800 */
[C---:B------:R-:W-:Y:S01]  /*1550*/  SEL R6, R8.reuse, R13, !P0 ;  /* 0x0000000d08067207 */ /* 0x040fe20004000000 */
[----:B------:R-:W-:Y:S01]  /*1560*/  IMAD R7, R7, c[0x0][0x190], RZ ;  /* 0x0000640007077a24 */ /* 0x000fe200078e02ff */
[C---:B------:R-:W-:Y:S01]  /*1570*/  SEL R10, R8.reuse, R17, !P0 ;  /* 0x00000011080a7207 */ /* 0x040fe20004000000 */
[----:B------:R-:W-:Y:S01]  /*1580*/  STL [R1+0x1bc], RZ ;  /* 0x0001bcff01007387 */ /* 0x000fe20000100800 */
[C---:B------:R-:W-:Y:S01]  /*1590*/  SEL R9, R8.reuse, R19, !P0 ;  /* 0x0000001308097207 */ /* 0x040fe20004000000 */
[----:B------:R-:W-:Y:S01]  /*15a0*/  @!P1 IMAD.MOV R2, RZ, RZ, -R2 ;  /* 0x000000ffff029224 */ /* 0x000fe200078e0a02 */
[----:B------:R-:W-:Y:S01]  /*15b0*/  SEL R8, R8, R21, !P0 ;  /* 0x0000001508087207 */ /* 0x000fe20004000000 */
[----:B------:R-:W-:Y:S01]  /*15c0*/  STL [R1+0x1a0], RZ ;  /* 0x0001a0ff01007387 */ /* 0x000fe20000100800 */
[----:B------:R-:W-:Y:S01]  /*15d0*/  ISETP.NE.AND P0, PT, RZ, c[0x0][0x178], PT ;  /* 0x00005e00ff007a0c */ /* 0x000fe20003f05270 */
[----:B------:R-:W-:Y:S01]  /*15e0*/  IMAD R11, R11, c[0x0][0x190], RZ ;  /* 0x000064000b0b7a24 */ /* 0x000fe200078e02ff */
[----:B------:R-:W-:Y:S01]  /*15f0*/  SHF.R.U32.HI R13, RZ, 0x2, R27 ;  /* 0x00000002ff0d7819 */ /* 0x000fe2000001161b */
[----:B------:R-:W-:Y:S01]  /*1600*/  STL [R1+0x1a4], RZ ;  /* 0x0001a4ff01007387 */ /* 0x000fe20000100800 */
[----:B------:R-:W-:-:S02]  /*1610*/  IMAD R6, R6, c[0x0][0x190], RZ ;  /* 0x0000640006067a24 */ /* 0x000fc400078e02ff */
[----:B------:R-:W-:Y:S01]  /*1620*/  IMAD R10, R10, c[0x0][0x190], RZ ;  /* 0x000064000a0a7a24 */ /* 0x000fe200078e02ff */
[----:B------:R-:W-:Y:S01]  /*1630*/  STL [R1+0x1a8], RZ ;  /* 0x0001a8ff01007387 */ /* 0x000fe20000100800 */
[----:B------:R-:W-:Y:S02]  /*1640*/  IMAD R5, R5, c[0x0][0x190], RZ ;  /* 0x0000640005057a24 */ /* 0x000fe400078e02ff */
[----:B------:R-:W-:Y:S01]  /*1650*/  IMAD R9, R9, c[0x0][0x190], RZ ;  /* 0x0000640009097a24 */ /* 0x000fe200078e02ff */
[----:B------:R-:W-:Y:S01]  /*1660*/  STL [R1+0x1ac], RZ ;  /* 0x0001acff01007387 */ /* 0x000fe20000100800 */
[----:B------:R-:W-:Y:S01]  /*1670*/  IMAD R8, R8, c[0x0][0x190], RZ ;  /* 0x0000640008087a24 */ /* 0x000fe200078e02ff */
[----:B------:R-:W-:Y:S01]  /*1680*/  @!P0 LOP3.LUT R2, RZ, c[0x0][0x178], RZ, 0x33, !PT ;  /* 0x00005e00ff028a12 */ /* 0x000fe200078e33ff */
[----:B------:R-:W-:Y:S01]  /*1690*/  IMAD.MOV.U32 R0, RZ, RZ, c[0x0][0x180] ;  /* 0x00006000ff007624 */ /* 0x000fe200078e00ff */
[----:B------:R-:W-:Y:S01]  /*16a0*/  STL [R1+0xd0], RZ ;  /* 0x0000d0ff01007387 */ /* 0x000fe20000100800 */
[----:B------:R-:W-:-:S02]  /*16b0*/  LEA R14, P0, R7, c[0x0][0x168], 0x1 ;  /* 0x00005a00070e7a11 */ /* 0x000fc400078008ff */
[----:B------:R-:W-:Y:S01]  /*16c0*/  IMAD R2, R2, c[0x0][0x184], RZ ;  /* 0x0000610002027a24 */ /* 0x000fe200078e02ff */
[----:B------:R-:W-:Y:S04]  /*16d0*/  STL [R1+0xd4], RZ ;  /* 0x0000d4ff01007387 */ /* 0x000fe80000100800 */
        /* <DEDUP_REMOVED lines=17> */
[----:B------:R-:W0:Y:S04]  /*17f0*/  S2R R26, SR_TID.X ;  /* 0x00000000001a7919 */ /* 0x000e280000002100 */
[----:B------:R-:W-:Y:S04]  /*1800*/  STL [R1+0x19c], RZ ;  /* 0x00019cff01007387 */ /* 0x000fe80000100800 */
[----:B------:R-:W-:Y:S04]  /*1810*/  STL [R1+0x180], RZ ;  /* 0x000180ff01007387 */ /* 0x000fe80000100800 */
[----:B------:R-:W-:Y:S04]  /*1820*/  STL [R1+0x184], RZ ;  /* 0x000184ff01007387 */ /* 0x000fe80000100800 */
[----:B------:R-:W-:Y:S04]  /*1830*/  STL [R1+0x188], RZ ;  /* 0x000188ff01007387 */ /* 0x000fe80000100800 */
[----:B------:R-:W-:Y:S04]  /*1840*/  STL [R1+0x18c], RZ ;  /* 0x00018cff01007387 */ /* 0x000fe80000100800 */
[----:B------:R-:W-:Y:S01]  /*1850*/  STL [R1+0x160], RZ ;  /* 0x000160ff01007387 */ /* 0x000fe20000100800 */
[----:B0-----:R-:W-:-:S03]  /*1860*/  LOP3.LUT R26, R26, 0x1ff, RZ, 0xc0, !PT ;  /* 0x000001ff1a1a7812 */ /* 0x001fc600078ec0ff */
[----:B------:R-:W-:Y:S02]  /*1870*/  STL [R1+0x164], RZ ;  /* 0x000164ff01007387 */ /* 0x000fe40000100800 */
[----:B------:R-:W-:Y:S02]  /*1880*/  IMAD.SHL.U32 R15, R26, 0x2, RZ ;  /* 0x000000021a0f7824 */ /* 0x000fe400078e00ff */
[----:B------:R-:W-:Y:S03]  /*1890*/  STL [R1+0x168], RZ ;  /* 0x000168ff01007387 */ /* 0x000fe60000100800 */
[----:B------:R-:W-:Y:S01]  /*18a0*/  LOP3.LUT R12, R15, 0x30, R13, 0x78, !PT ;  /* 0x000000300f0c7812 */ /* 0x000fe200078e780d */
[----:B------:R-:W-:Y:S01]  /*18b0*/  STL [R1+0x16c], RZ ;  /* 0x00016cff01007387 */ /* 0x000fe20000100800 */
[----:B------:R-:W-:Y:S02]  /*18c0*/  LEA R13, P1, R11, c[0x0][0x168], 0x1 ;  /* 0x00005a000b0d7a11 */ /* 0x000fe400078208ff */
[C---:B------:R-:W-:Y:S01]  /*18d0*/  LEA R12, P2, R6.reuse, c[0x0][0x168], 0x1 ;  /* 0x00005a00060c7a11 */ /* 0x040fe200078408ff */
[----:B------:R-:W-:Y:S03]  /*18e0*/  STL [R1+0x120], RZ ;  /* 0x000120ff01007387 */ /* 0x000fe60000100800 */
[----:B------:R-:W-:Y:S01]  /*18f0*/  LEA.HI.X.SX32 R6, R6, c[0x0][0x16c], 0x1, P2 ;  /* 0x00005b0006067a11 */ /* 0x000fe200010f0eff */
        /* <DEDUP_REMOVED lines=28> */
[----:B------:R0:W-:Y:S04]  /*1ac0*/  STL [R1+0x348], R3 ;  /* 0x0003480301007387 */ /* 0x0001e80000100800 */
[----:B------:R1:W-:Y:S04]  /*1ad0*/  STL [R1+0x27c], R14 ;  /* 0x00027c0e01007387 */ /* 0x0003e80000100800 */
[----:B------:R2:W-:Y:S01]  /*1ae0*/  STL [R1+0x274], R13 ;  /* 0x0002740d01007387 */ /* 0x0005e20000100800 */
[----:B0-----:R-:W-:Y:S01]  /*1af0*/  IMAD R3, R4, c[0x0][0x190], RZ ;  /* 0x0000640004037a24 */ /* 0x001fe200078e02ff */
[----:B------:R-:W-:-:S02]  /*1b00*/  LEA R4, P6, R2, c[0x0][0x160], 0x1 ;  /* 0x0000580002047a11 */ /* 0x000fc400078c08ff */
[----:B------:R0:W-:Y:S01]  /*1b10*/  STL [R1+0x1ec], R12 ;  /* 0x0001ec0c01007387 */ /* 0x0001e20000100800 */
[----:B-1----:R-:W-:Y:S02]  /*1b20*/  LEA R14, P3, R10, c[0x0][0x168], 0x1 ;  /* 0x00005a000a0e7a11 */ /* 0x002fe400078608ff */
[----:B------:R-:W-:Y:S02]  /*1b30*/  LEA.HI.X.SX32 R2, R2, c[0x0][0x164], 0x1, P6 ;  /* 0x0000590002027a11 */ /* 0x000fe400030f0eff */
[----:B--2---:R-:W-:Y:S01]  /*1b40*/  LEA R13, P4, R5, c[0x0][0x168], 0x1 ;  /* 0x00005a00050d7a11 */ /* 0x004fe200078808ff */
[----:B------:R1:W-:Y:S01]  /*1b50*/  STL [R1+0x1e4], R14 ;  /* 0x0001e40e01007387 */ /* 0x0003e20000100800 */
[----:B------:R-:W-:Y:S02]  /*1b60*/  LEA.HI.X.SX32 R10, R10, c[0x0][0x16c], 0x1, P3 ;  /* 0x00005b000a0a7a11 */ /* 0x000fe400018f0eff */
[----:B0-----:R-:W-:Y:S01]  /*1b70*/  LEA R12, P5, R9, c[0x0][0x168], 0x1 ;  /* 0x00005a00090c7a11 */ /* 0x001fe200078a08ff */
[----:B------:R0:W-:Y:S04]  /*1b80*/  STL [R1+0x5c], R13 ;  /* 0x00005c0d01007387 */ /* 0x0001e80000100800 */
[----:B------:R2:W-:Y:S01]  /*1b90*/  STL [R1+0x54], R12 ;  /* 0x0000540c01007387 */ /* 0x0005e20000100800 */
[----:B-1----:R-:W-:-:S02]  /*1ba0*/  LEA R14, P6, R3, c[0x0][0x168], 0x1 ;  /* 0x00005a00030e7a11 */ /* 0x002fc400078c08ff */
[----:B0-----:R-:W-:-:S03]  /*1bb0*/  LEA.HI.X.SX32 R13, R7, c[0x0][0x16c], 0x1, P0 ;  /* 0x00005b00070d7a11 */ /* 0x001fc600000f0eff */
[----:B------:R-:W-:Y:S01]  /*1bc0*/  STL [R1+0x4c], R14 ;  /* 0x00004c0e01007387 */ /* 0x000fe20000100800 */
[----:B------:R-:W-:Y:S02]  /*1bd0*/  LEA.HI.X.SX32 R7, R11, c[0x0][0x16c], 0x1, P1 ;  /* 0x00005b000b077a11 */ /* 0x000fe400008f0eff */
[----:B--2---:R-:W-:Y:S01]  /*1be0*/  LEA R12, P0, R8, c[0x0][0x168], 0x1 ;  /* 0x00005a00080c7a11 */ /* 0x004fe200078008ff */
[----:B------:R-:W-:Y:S04]  /*1bf0*/  STL [R1+0x278], R13 ;  /* 0x0002780d01007387 */ /* 0x000fe80000100800 */
[----:B------:R-:W-:Y:S04]  /*1c00*/  STL [R1+0x44], R12 ;  /* 0x0000440c01007387 */ /* 0x000fe80000100800 */
[----:B------:R0:W-:Y:S04]  /*1c10*/  STL [R1+0x270], R7 ;  /* 0x0002700701007387 */ /* 0x0001e80000100800 */
[----:B------:R1:W-:Y:S04]  /*1c20*/  STL [R1+0x1e8], R6 ;  /* 0x0001e80601007387 */ /* 0x0003e80000100800 */
[----:B------:R-:W-:Y:S01]  /*1c30*/  STL [R1+0x1e0], R10 ;  /* 0x0001e00a01007387 */ /* 0x000fe20000100800 */
[----:B0-----:R-:W-:-:S02]  /*1c40*/  LEA.HI.X.SX32 R7, R5, c[0x0][0x16c], 0x1, P4 ;  /* 0x00005b0005077a11 */ /* 0x001fc400020f0eff */
[----:B------:R-:W-:Y:S02]  /*1c50*/  LEA.HI.X.SX32 R5, R3, c[0x0][0x16c], 0x1, P6 ;  /* 0x00005b0003057a11 */ /* 0x000fe400030f0eff */
[----:B-1----:R-:W-:Y:S01]  /*1c60*/  LEA.HI.X.SX32 R6, R9, c[0x0][0x16c], 0x1, P5 ;  /* 0x00005b0009067a11 */ /* 0x002fe200028f0eff */
[----:B------:R-:W-:Y:S01]  /*1c70*/  STL [R1+0x58], R7 ;  /* 0x0000580701007387 */ /* 0x000fe20000100800 */
[----:B------:R-:W-:-:S03]  /*1c80*/  LEA.HI.X.SX32 R3, R8, c[0x0][0x16c], 0x1, P0 ;  /* 0x00005b0008037a11 */ /* 0x000fc600000f0eff */
[----:B------:R0:W-:Y:S04]  /*1c90*/  STL [R1+0x50], R6 ;  /* 0x0000500601007387 */ /* 0x0001e80000100800 */
[----:B------:R1:W-:Y:S04]  /*1ca0*/  STL [R1+0x48], R5 ;  /* 0x0000480501007387 */ /* 0x0003e80000100800 */
[----:B------:R-:W-:Y:S01]  /*1cb0*/  STL [R1+0x144], RZ ;  /* 0x000144ff01007387 */ /* 0x000fe20000100800 */
[----:B0-----:R-:W-:-:S03]  /*1cc0*/  LOP3.LUT R6, R15, 0x20, RZ, 0x3c, !PT ;  /* 0x000000200f067812 */ /* 0x001fc600078e3cff */
[----:B------:R0:W-:Y:S01]  /*1cd0*/  STL [R1+0x1c], R3 ;  /* 0x00001c0301007387 */ /* 0x0001e20000100800 */
[C---:B------:R-:W-:Y:S02]  /*1ce0*/  LOP3.LUT R6, R15.reuse, 0x50, RZ, 0x3c, !PT ;  /* 0x000000500f067812 */ /* 0x040fe400078e3cff */
[C---:B-1----:R-:W-:Y:S01]  /*1cf0*/  LOP3.LUT R5, R15.reuse, 0x30, RZ, 0x3c, !PT ;  /* 0x000000300f057812 */ /* 0x042fe200078e3cff */
[----:B------:R1:W-:Y:S01]  /*1d00*/  STL [R1+0x148], RZ ;  /* 0x000148ff01007387 */ /* 0x0003e20000100800 */
[----:B------:R-:W-:-:S03]  /*1d10*/  LOP3.LUT R5, R15, 0x60, RZ, 0x3c, !PT ;  /* 0x000000600f057812 */ /* 0x000fc600078e3cff */
[----:B------:R1:W-:Y:S01]  /*1d20*/  STL [R1+0x14c], RZ ;  /* 0x00014cff01007387 */ /* 0x0003e20000100800 */
[----:B0-----:R-:W-:-:S03]  /*1d30*/  LOP3.LUT R3, R15, 0x10, RZ, 0x3c, !PT ;  /* 0x000000100f037812 */ /* 0x001fc600078e3cff */
[----:B------:R1:W-:Y:S01]  /*1d40*/  STL [R1+0x130], RZ ;  /* 0x000130ff01007387 */ /* 0x0003e20000100800 */
[C---:B------:R-:W-:Y:S02]  /*1d50*/  LOP3.LUT R3, R15.reuse, 0x40, RZ, 0x3c, !PT ;  /* 0x000000400f037812 */ /* 0x040fe400078e3cff */
[----:B------:R-:W-:Y:S01]  /*1d60*/  LOP3.LUT R3, R15, 0x70, RZ, 0x3c, !PT ;  /* 0x000000700f037812 */ /* 0x000fe200078e3cff */
[----:B------:R1:W-:Y:S04]  /*1d70*/  STL [R1+0x134], RZ ;  /* 0x000134ff01007387 */ /* 0x0003e80000100800 */
[----:B------:R1:W-:Y:S04]  /*1d80*/  STL [R1+0x138], RZ ;  /* 0x000138ff01007387 */ /* 0x0003e80000100800 */
[----:B------:R1:W-:Y:S02]  /*1d90*/  STL [R1+0x13c], RZ ;  /* 0x00013cff01007387 */ /* 0x0003e40000100800 */
.L_x_2:
[C---:B------:R-:W-:Y:S01]  /*1da0*/  ISETP.GT.AND P1, PT, R0.reuse, 0x8, PT ;  /* 0x000000080000780c */ /* 0x040fe20003f24270 */
[----:B------:R-:W-:Y:S01]  /*1db0*/  IMAD.MOV.U32 R5, RZ, RZ, c[0x0][0x188] ;  /* 0x00006200ff057624 */ /* 0x000fe200078e00ff */
[----:B------:R-:W-:Y:S01]  /*1dc0*/  ISETP.GT.AND P0, PT, R0, RZ, PT ;  /* 0x000000ff0000720c */ /* 0x000fe20003f04270 */
[----:B------:R-:W-:Y:S01]  /*1dd0*/  IMAD.MOV.U32 R3, RZ, RZ, R2 ;  /* 0x000000ffff037224 */ /* 0x000fe200078e0002 */
[----:B------:R-:W-:Y:S01]  /*1de0*/  PRMT R7, RZ, 0x7610, R7 ;  /* 0x00007610ff077816 */ /* 0x000fe20000000007 */
[----:B------:R-:W-:Y:S01]  /*1df0*/  IMAD.SHL.U32 R5, R5, 0x8, RZ ;  /* 0x0000000805057824 */ /* 0x000fe200078e00ff */
[----:B------:R0:W-:Y:S01]  /*1e00*/  STL [R1+0x7e0], R18 ;  /* 0x0007e01201007387 */ /* 0x0001e20000100800 */
[----:B------:R-:W-:Y:S01]  /*1e10*/  IMAD.MOV.U32 R2, RZ, RZ, R4 ;  /* 0x000000ffff027224 */ /* 0x000fe200078e0004 */
[----:B------:R-:W-:-:S02]  /*1e20*/  PRMT R6, RZ, 0x7610, R6 ;  /* 0x00007610ff067816 */ /* 0x000fc40000000006 */
[----:B------:R2:W-:Y:S01]  /*1e30*/  STL [R1+0x7dc], R17 ;  /* 0x0007dc1101007387 */ /* 0x0005e20000100800 */
[----:B------:R-:W-:-:S03]  /*1e40*/  IMAD.WIDE R4, R5, 0x2, R2 ;  /* 0x0000000205047825 */ /* 0x000fc600078e0202 */
[----:B------:R-:W-:Y:S04]  /*1e50*/  STL [R1+0x7d8], R16 ;  /* 0x0007d81001007387 */ /* 0x000fe80000100800 */
[----:B------:R-:W3:Y:S04]  /*1e60*/  @P1 LDG.E.U16 R6, [R4.64] ;  /* 0x0000000404061981 */ /* 0x000ee8000c1e1500 */
[----:B------:R-:W4:Y:S01]  /*1e70*/  @P0 LDG.E.U16 R7, [R2.64] ;  /* 0x0000000402070981 */ /* 0x000f22000c1e1500 */
[----:B------:R-:W-:Y:S01]  /*1e80*/  ISETP.GT.AND P0, PT, R0, 0x1, PT ;  /* 0x000000010000780c */ /* 0x000fe20003f04270 */
[----:B------:R-:W-:-:S02]  /*1e90*/  IMAD.MOV.U32 R8, RZ, RZ, c[0x0][0x188] ;  /* 0x00006200ff087624 */ /* 0x000fc400078e00ff */
[----:B------:R-:W-:Y:S01]  /*1ea0*/  STL [R1+0x7d4], R15 ;  /* 0x0007d40f01007387 */ /* 0x000fe20000100800 */
[----:B0-----:R-:W-:-:S03]  /*1eb0*/  PRMT R18, RZ, 0x7610, R18 ;  /* 0x00007610ff127816 */ /* 0x001fc60000000012 */
[----:B------:R-:W-:Y:S01]  /*1ec0*/  STL [R1+0x7d0], R14 ;  /* 0x0007d00e01007387 */ /* 0x000fe20000100800 */
[----:B------:R-:W-:-:S03]  /*1ed0*/  IMAD.WIDE R8, R8, 0x2, R2 ;  /* 0x0000000208087825 */ /* 0x000fc600078e0202 */
[----:B-----5:R-:W-:Y:S04]  /*1ee0*/  STL [R1+0x7cc], R13 ;  /* 0x0007cc0d01007387 */ /* 0x020fe80000100800 */
[----:B------:R-:W-:Y:S04]  /*1ef0*/  STL [R1+0x7c8], R12 ;  /* 0x0007c80c01007387 */ /* 0x000fe80000100800 */
[----:B------:R-:W-:Y:S01]  /*1f00*/  STL [R1+0x784], R29 ;  /* 0x0007841d01007387 */ /* 0x000fe20000100800 */
[----:B------:R-:W-:-:S03]  /*1f10*/  ISETP.GT.AND P1, PT, R0, 0x2, PT ;  /* 0x000000020000780c */ /* 0x000fc60003f24270 */
[----:B------:R-:W-:Y:S01]  /*1f20*/  STL [R1+0x780], R28 ;  /* 0x0007801c01007387 */ /* 0x000fe20000100800 */
[----:B------:R-:W-:-:S03]  /*1f30*/  ISETP.GT.AND P3, PT, R0, 0x4, PT ;  /* 0x000000040000780c */ /* 0x000fc60003f64270 */
[----:B------:R0:W4:Y:S01]  /*1f40*/  @P0 LDG.E.U16 R18, [R8.64] ;  /* 0x0000000408120981 */ /* 0x000122000c1e1500 */
[----:B--2---:R-:W-:Y:S02]  /*1f50*/  PRMT R17, RZ, 0x7610, R17 ;  /* 0x00007610ff117816 */ /* 0x004fe40000000011 */
[----:B------:R-:W-:Y:S01]  /*1f60*/  ISETP.GT.AND P2, PT, R0, 0x3, PT ;  /* 0x000000030000780c */ /* 0x000fe20003f44270 */
[----:B0-----:R-:W-:Y:S01]  /*1f70*/  IMAD.MOV.U32 R9, RZ, RZ, c[0x0][0x188] ;  /* 0x00006200ff097624 */ /* 0x001fe200078e00ff */
[----:B------:R-:W-:-:S03]  /*1f80*/  PRMT R10, RZ, 0x7610, R10 ;  /* 0x00007610ff0a7816 */ /* 0x000fc6000000000a */
[----:B------:R-:W-:-:S04]  /*1f90*/  IMAD.SHL.U32 R9, R9, 0x4, RZ ;  /* 0x0000000409097824 */ /* 0x000fc800078e00ff */
[----:B------:R-:W-:Y:S01]  /*1fa0*/  IMAD.WIDE R8, R9, 0x2, R2 ;  /* 0x0000000209087825 */ /* 0x000fe200078e0202 */
[----:B------:R-:W-:-:S04]  /*1fb0*/  PRMT R11, RZ, 0x7610, R11 ;  /* 0x00007610ff0b7816 */ /* 0x000fc8000000000b */
[----:B------:R-:W2:Y:S04]  /*1fc0*/  @P3 LDG.E.U16 R10, [R8.64] ;  /* 0x00000004080a3981 */ /* 0x000ea8000c1e1500 */
[----:B---3--:R-:W-:Y:S04]  /*1fd0*/  STL [R1+0x30], R6 ;  /* 0x0000300601007387 */ /* 0x008fe80000100800 */
[----:B----4-:R0:W-:Y:S02]  /*1fe0*/  STL [R1+0x18], R7 ;  /* 0x0000180701007387 */ /* 0x0101e40000100800 */
[----:B0-----:R-:W-:-:S04]  /*1ff0*/  IMAD.MOV.U32 R7, RZ, RZ, c[0x0][0x188] ;  /* 0x00006200ff077624 */ /* 0x001fc800078e00ff */
[----:B------:R-:W-:Y:S02]  /*2000*/  IMAD.SHL.U32 R7, R7, 0x2, RZ ;  /* 0x0000000207077824 */ /* 0x000fe400078e00ff */
[----:B------:R-:W-:Y:S02]  /*2010*/  IMAD.MOV.U32 R6, RZ, RZ, c[0x0][0x188] ;  /* 0x00006200ff067624 */ /* 0x000fe400078e00ff */
[----:B------:R-:W-:-:S04]  /*2020*/  IMAD.WIDE R4, R7, 0x2, R2 ;  /* 0x0000000207047825 */ /* 0x000fc800078e0202 */
[----:B------:R-:W-:Y:S01]  /*2030*/  IMAD R6, R6, 0x3, RZ ;  /* 0x0000000306067824 */ /* 0x000fe200078e02ff */
[----:B------:R-:W3:Y:S03]  /*2040*/  @P1 LDG.E.U16 R17, [R4.64] ;  /* 0x0000000404111981 */ /* 0x000ee6000c1e1500 */
[----:B------:R-:W-:-:S05]  /*2050*/  IMAD.WIDE R6, R6, 0x2, R2 ;  /* 0x0000000206067825 */ /* 0x000fca00078e0202 */
[----:B------:R0:W4:Y:S04]  /*2060*/  @P2 LDG.E.U16 R11, [R6.64] ;  /* 0x00000004060b2981 */ /* 0x000128000c1e1500 */
[----:B------:R1:W-:Y:S01]  /*2070*/  STL [R1+0x40], R18 ;  /* 0x0000401201007387 */ /* 0x0003e20000100800 */
[C---:B------:R-:W-:Y:S02]  /*2080*/  ISETP.GT.AND P0, PT, R0.reuse, 0x5, PT ;  /* 0x000000050000780c */ /* 0x040fe40003f04270 */
[C---:B------:R-:W-:Y:S01]  /*2090*/  ISETP.GT.AND P1, PT, R0.reuse, 0x6, PT ;  /* 0x000000060000780c */ /* 0x040fe20003f24270 */
[----:B0-----:R-:W-:Y:S01]  /*20a0*/  IMAD.MOV.U32 R7, RZ, RZ, c[0x0][0x188] ;  /* 0x00006200ff077624 */ /* 0x001fe200078e00ff */
[----:B-1----:R-:W4:Y:S03]  /*20b0*/  LDL.LU R18, [R1+0x7e0] ;  /* 0x0007e00001127983 */ /* 0x002f260000300800 */
[----:B------:R-:W-:Y:S01]  /*20c0*/  IMAD R7, R7, 0x6, RZ ;  /* 0x0000000607077824 */ /* 0x000fe200078e02ff */
[----:B------:R-:W-:-:S02]  /*20d0*/  ISETP.GT.AND P2, PT, R0, 0x7, PT ;  /* 0x000000070000780c */ /* 0x000fc40003f44270 */
[----:B------:R-:W-:Y:S01]  /*20e0*/  PRMT R16, RZ, 0x7610, R16 ;  /* 0x00007610ff107816 */ /* 0x000fe20000000010 */
[----:B------:R-:W-:Y:S01]  /*20f0*/  IMAD.WIDE R6, R7, 0x2, R2 ;  /* 0x0000000207067825 */ /* 0x000fe200078e0202 */
[----:B------:R-:W-:Y:S02]  /*2100*/  PRMT R15, RZ, 0x7610, R15 ;  /* 0x00007610ff0f7816 */ /* 0x000fe4000000000f */
[C---:B------:R-:W-:Y:S02]  /*2110*/  ISETP.GT.AND P3, PT, R0.reuse, 0x9, PT ;  /* 0x000000090000780c */ /* 0x040fe40003f64270 */
[----:B------:R-:W-:Y:S02]  /*2120*/  PRMT R29, RZ, 0x7610, R29 ;  /* 0x00007610ff1d7816 */ /* 0x000fe4000000001d */
[----:B------:R0:W4:Y:S01]  /*2130*/  @P1 LDG.E.U16 R15, [R6.64] ;  /* 0x00000004060f1981 */ /* 0x000122000c1e1500 */
[----:B------:R-:W-:Y:S02]  /*2140*/  ISETP.GT.AND P1, PT, R0, 0xa, PT ;  /* 0x0000000a0000780c */ /* 0x000fe40003f24270 */
[----:B------:R-:W-:-:S02]  /*2150*/  PRMT R14, RZ, 0x7610, R14 ;  /* 0x00007610ff0e7816 */ /* 0x000fc4000000000e */
[----:B------:R-:W-:Y:S01]  /*2160*/  PRMT R13, RZ, 0x7610, R13 ;  /* 0x00007610ff0d7816 */ /* 0x000fe2000000000d */
[----:B0-----:R-:W-:-:S04]  /*2170*/  IMAD.MOV.U32 R7, RZ, RZ, c[0x0][0x188] ;  /* 0x00006200ff077624 */ /* 0x001fc800078e00ff */
[----:B------:R-:W-:-:S04]  /*2180*/  IMAD R7, R7, 0xb, RZ ;  /* 0x0000000b07077824 */ /* 0x000fc800078e02ff */
[----:B------:R-:W-:Y:S01]  /*2190*/  IMAD.WIDE R6, R7, 0x2, R2 ;  /* 0x0000000207067825 */ /* 0x000fe200078e0202 */
[----:B---3--:R0:W-:Y:S04]  /*21a0*/  STL [R1+0x3c], R17 ;  /* 0x00003c1101007387 */ /* 0x0081e80000100800 */
[----:B0-----:R-:W3:Y:S04]  /*21b0*/  LDL.LU R17, [R1+0x7dc] ;  /* 0x0007dc0001117983 */ /* 0x001ee80000300800 */
[----:B--2---:R0:W-:Y:S04]  /*21c0*/  STL [R1+0x34], R10 ;  /* 0x0000340a01007387 */ /* 0x0041e80000100800 */
[----:B----4-:R1:W-:Y:S01]  /*21d0*/  STL [R1+0x38], R11 ;  /* 0x0000380b01007387 */ /* 0x0103e20000100800 */
[----:B0-----:R-:W-:-:S04]  /*21e0*/  IMAD.MOV.U32 R10, RZ, RZ, c[0x0][0x188] ;  /* 0x00006200ff0a7624 */ /* 0x001fc800078e00ff */
[----:B------:R-:W-:Y:S02]  /*21f0*/  IMAD R10, R10, 0x5, RZ ;  /* 0x000000050a0a7824 */ /* 0x000fe400078e02ff */
[----:B-1----:R-:W-:Y:S02]  /*2200*/  IMAD.MOV.U32 R11, RZ, RZ, c[0x0][0x188] ;  /* 0x00006200ff0b7624 */ /* 0x002fe400078e00ff */
[----:B------:R-:W-:-:S04]  /*2210*/  IMAD.WIDE R4, R10, 0x2, R2 ;  /* 0x000000020a047825 */ /* 0x000fc800078e0202 */
[----:B------:R-:W-:Y:S01]  /*2220*/  IMAD.MOV.U32 R10, RZ, RZ, c[0x0][0x188] ;  /* 0x00006200ff0a7624 */ /* 0x000fe200078e00ff */
[----:B------:R0:W2:Y:S01]  /*2230*/  @P0 LDG.E.U16 R16, [R4.64] ;  /* 0x0000000404100981 */ /* 0x0000a2000c1e1500 */
[----:B------:R-:W-:Y:S02]  /*2240*/  IMAD R11, R11, 0x7, RZ ;  /* 0x000000070b0b7824 */ /* 0x000fe400078e02ff */
[----:B------:R-:W-:Y:S02]  /*2250*/  IMAD R10, R10, 0x9, RZ ;  /* 0x000000090a0a7824 */ /* 0x000fe400078e02ff */
[----:B------:R-:W-:-:S04]  /*2260*/  IMAD.WIDE R8, R11, 0x2, R2 ;  /* 0x000000020b087825 */ /* 0x000fc800078e0202 */
[----:B0-----:R-:W-:Y:S01]  /*2270*/  IMAD.MOV.U32 R5, RZ, RZ, c[0x0][0x188] ;  /* 0x00006200ff057624 */ /* 0x001fe200078e00ff */
[----:B------:R0:W4:Y:S01]  /*2280*/  @P2 LDG.E.U16 R29, [R8.64] ;  /* 0x00000004081d2981 */ /* 0x000122000c1e1500 */
[----:B------:R-:W-:Y:S01]  /*2290*/  IMAD.WIDE R10, R10, 0x2, R2 ;  /* 0x000000020a0a7825 */ /* 0x000fe200078e0202 */
[----:B------:R-:W-:-:S03]  /*22a0*/  ISETP.GT.AND P2, PT, R0, 0xb, PT ;  /* 0x0000000b0000780c */ /* 0x000fc60003f44270 */
[----:B------:R-:W-:Y:S01]  /*22b0*/  IMAD R5, R5, 0xa, RZ ;  /* 0x0000000a05057824 */ /* 0x000fe200078e02ff */
[----:B------:R1:W3:Y:S03]  /*22c0*/  @P3 LDG.E.U16 R14, [R10.64] ;  /* 0x000000040a0e3981 */ /* 0x0002e6000c1e1500 */
[----:B------:R-:W-:-:S05]  /*22d0*/  IMAD.WIDE R4, R5, 0x2, R2 ;  /* 0x0000000205047825 */ /* 0x000fca00078e0202 */
[----:B------:R0:W3:Y:S01]  /*22e0*/  @P1 LDG.E.U16 R13, [R4.64] ;  /* 0x00000004040d1981 */ /* 0x0000e2000c1e1500 */
[----:B-1----:R-:W-:-:S05]  /*22f0*/  PRMT R10, RZ, 0x7610, R10 ;  /* 0x00007610ff0a7816 */ /* 0x002fca000000000a */
[----:B0-----:R-:W-:-:S06]  /*2300*/  IMAD.MOV.U32 R5, RZ, RZ, R10 ;  /* 0x000000ffff057224 */ /* 0x001fcc00078e000a */
[----:B------:R0:W3:Y:S01]  /*2310*/  @P2 LDG.E.U16 R5, [R6.64] ;  /* 0x0000000406052981 */ /* 0x0000e2000c1e1500 */
[C---:B------:R-:W-:Y:S01]  /*2320*/  ISETP.GT.AND P3, PT, R0.reuse, 0xc, PT ;  /* 0x0000000c0000780c */ /* 0x040fe20003f64270 */
[----:B------:R-:W-:Y:S01]  /*2330*/  IMAD.MOV.U32 R9, RZ, RZ, c[0x0][0x188] ;  /* 0x00006200ff097624 */ /* 0x000fe200078e00ff */
[C---:B------:R-:W-:Y:S01]  /*2340*/  ISETP.GT.AND P4, PT, R0.reuse, 0xd, PT ;  /* 0x0000000d0000780c */ /* 0x040fe20003f84270 */
[----:B------:R-:W-:Y:S01]  /*2350*/  IMAD.MOV.U32 R11, RZ, RZ, c[0x0][0x188] ;  /* 0x00006200ff0b7624 */ /* 0x000fe200078e00ff */
[----:B------:R-:W-:Y:S01]  /*2360*/  ISETP.GT.AND P0, PT, R0, 0xe, PT ;  /* 0x0000000e0000780c */ /* 0x000fe20003f04270 */
[----:B------:R-:W-:Y:S02]  /*2370*/  IMAD R9, R9, 0xc, RZ ;  /* 0x0000000c09097824 */ /* 0x000fe400078e02ff */
[----:B------:R-:W-:Y:S01]  /*2380*/  IMAD R11, R11, 0xd, RZ ;  /* 0x0000000d0b0b7824 */ /* 0x000fe200078e02ff */
[----:B------:R-:W-:Y:S01]  /*2390*/  PRMT R12, RZ, 0x7610, R12 ;  /* 0x00007610ff0c7816 */ /* 0x000fe2000000000c */
[----:B------:R-:W-:Y:S01]  /*23a0*/  IMAD.WIDE R8, R9, 0x2, R2 ;  /* 0x0000000209087825 */ /* 0x000fe200078e0202 */
[----:B0-----:R-:W-:Y:S01]  /*23b0*/  PRMT R7, RZ, 0x7610, R7 ;  /* 0x00007610ff077816 */ /* 0x001fe20000000007 */
[----:B--2---:R0:W-:Y:S04]  /*23c0*/  STL [R1+0x2c], R16 ;  /* 0x00002c1001007387 */ /* 0x0041e80000100800 */
[----:B0-----:R-:W2:Y:S04]  /*23d0*/  LDL.LU R16, [R1+0x7d8] ;  /* 0x0007d80001107983 */ /* 0x001ea80000300800 */
[----:B------:R0:W-:Y:S04]  /*23e0*/  STL [R1+0x28], R15 ;  /* 0x0000280f01007387 */ /* 0x0001e80000100800 */
[----:B0-----:R-:W2:Y:S04]  /*23f0*/  LDL.LU R15, [R1+0x7d4] ;  /* 0x0007d400010f7983 */ /* 0x001ea80000300800 */
[----:B----4-:R-:W-:Y:S04]  /*2400*/  STL [R1+0x788], R29 ;  /* 0x0007881d01007387 */ /* 0x010fe80000100800 */
[----:B---3--:R0:W-:Y:S04]  /*2410*/  STL [R1+0x20], R14 ;  /* 0x0000200e01007387 */ /* 0x0081e80000100800 */
[----:B0-----:R-:W3:Y:S04]  /*2420*/  LDL.LU R14, [R1+0x7d0] ;  /* 0x0007d000010e7983 */ /* 0x001ee80000300800 */
[----:B------:R0:W-:Y:S04]  /*2430*/  STL.S16 [R1+0x10], R10 ;  /* 0x0000100a01007387 */ /* 0x0001e80000100600 */
[----:B------:R1:W-:Y:S01]  /*2440*/  STL [R1+0x14], R13 ;  /* 0x0000140d01007387 */ /* 0x0003e20000100800 */
[----:B------:R-:W-:Y:S01]  /*2450*/  PRMT R29, RZ, 0x7610, R29 ;  /* 0x00007610ff1d7816 */ /* 0x000fe2000000001d */
[----:B0-----:R-:W-:-:S05]  /*2460*/  IMAD.WIDE R10, R11, 0x2, R2 ;  /* 0x000000020b0a7825 */ /* 0x001fca00078e0202 */
[----:B------:R0:W4:Y:S04]  /*2470*/  @P3 LDG.E.U16 R29, [R8.64] ;  /* 0x00000004081d3981 */ /* 0x000128000c1e1500 */
[----:B-1----:R-:W2:Y:S04]  /*2480*/  LDL.LU R13, [R1+0x7cc] ;  /* 0x0007cc00010d7983 */ /* 0x002ea80000300800 */
[----:B------:R1:W-:Y:S04]  /*2490*/  @P2 STL [R1+0x10], R5 ;  /* 0x0000100501002387 */ /* 0x0003e80000100800 */
[----:B------:R-:W2:Y:S01]  /*24a0*/  @P4 LDG.E.U16 R12, [R10.64] ;  /* 0x000000040a0c4981 */ /* 0x000ea2000c1e1500 */
[----:B-1----:R-:W-:-:S04]  /*24b0*/  IMAD.MOV.U32 R5, RZ, RZ, c[0x0][0x188] ;  /* 0x00006200ff057624 */ /* 0x002fc800078e00ff */
[----:B------:R-:W-:-:S04]  /*24c0*/  IMAD R5, R5, 0xe, RZ ;  /* 0x0000000e05057824 */ /* 0x000fc800078e02ff */
[----:B------:R-:W-:-:S05]  /*24d0*/  IMAD.WIDE R4, R5, 0x2, R2 ;  /* 0x0000000205047825 */ /* 0x000fca00078e0202 */
[----:B------:R1:W3:Y:S01]  /*24e0*/  @P0 LDG.E.U16 R7, [R4.64] ;  /* 0x0000000404070981 */ /* 0x0002e2000c1e1500 */
[C---:B------:R-:W-:Y:S01]  /*24f0*/  ISETP.GT.AND P1, PT, R0.reuse, 0xf, PT ;  /* 0x0000000f0000780c */ /* 0x040fe20003f24270 */
[----:B------:R-:W-:Y:S01]  /*2500*/  IMAD.MOV.U32 R6, RZ, RZ, c[0x0][0x188] ;  /* 0x00006200ff067624 */ /* 0x000fe200078e00ff */
[----:B------:R-:W-:Y:S01]  /*2510*/  ISETP.GT.AND P3, PT, R0, 0x11, PT ;  /* 0x000000110000780c */ /* 0x000fe20003f64270 */
[----:B0-----:R-:W-:Y:S02]  /*2520*/  IMAD.MOV.U32 R9, RZ, RZ, c[0x0][0x188] ;  /* 0x00006200ff097624 */ /* 0x001fe400078e00ff */
[----:B------:R-:W-:Y:S01]  /*2530*/  IMAD R6, R6, 0xf, RZ ;  /* 0x0000000f06067824 */ /* 0x000fe200078e02ff */
[----:B------:R-:W-:Y:S01]  /*2540*/  PRMT R28, RZ, 0x7610, R28 ;  /* 0x00007610ff1c7816 */ /* 0x000fe2000000001c */
[----:B------:R-:W-:Y:S02]  /*2550*/  IMAD R9, R9, 0x11, RZ ;  /* 0x0000001109097824 */ /* 0x000fe400078e02ff */
[----:B-1----:R-:W-:Y:S01]  /*2560*/  IMAD.WIDE R4, R6, 0x2, R2 ;  /* 0x0000000206047825 */ /* 0x002fe200078e0202 */
[----:B------:R-:W-:-:S03]  /*2570*/  PRMT R26, RZ, 0x7610, R26 ;  /* 0x00007610ff1a7816 */ /* 0x000fc6000000001a */
[----:B------:R-:W-:Y:S01]  /*2580*/  IMAD.WIDE R8, R9, 0x2, R2 ;  /* 0x0000000209087825 */ /* 0x000fe200078e0202 */
[----:B------:R0:W3:Y:S04]  /*2590*/  @P1 LDG.E.U16 R28, [R4.64] ;  /* 0x00000004041c1981 */ /* 0x0000e8000c1e1500 */
[----:B------:R-:W3:Y:S01]  /*25a0*/  @P3 LDG.E.U16 R26, [R8.64] ;  /* 0x00000004081a3981 */ /* 0x000ee2000c1e1500 */
[C---:B------:R-:W-:Y:S02]  /*25b0*/  ISETP.GT.AND P2, PT, R0.reuse, 0x10, PT ;  /* 0x000000100000780c */ /* 0x040fe40003f44270 */
[C---:B------:R-:W-:Y:S02]  /*25c0*/  ISETP.GT.AND P0, PT, R0.reuse, 0x12, PT ;  /* 0x000000120000780c */ /* 0x040fe40003f04270 */
[----:B------:R-:W-:Y:S01]  /*25d0*/  ISETP.GT.AND P4, PT, R0, 0x13, PT ;  /* 0x000000130000780c */ /* 0x000fe20003f84270 */
[----:B0-----:R-:W-:Y:S01]  /*25e0*/  IMAD.MOV.U32 R5, RZ, RZ, c[0x0][0x188] ;  /* 0x00006200ff057624 */ /* 0x001fe200078e00ff */
[----:B------:R-:W-:-:S03]  /*25f0*/  PRMT R27, RZ, 0x7610, R27 ;  /* 0x00007610ff1b7816 */ /* 0x000fc6000000001b */
[----:B------:R-:W-:Y:S01]  /*2600*/  IMAD R5, R5, 0x12, RZ ;  /* 0x0000001205057824 */ /* 0x000fe200078e02ff */
[----:B------:R-:W-:Y:S02]  /*2610*/  PRMT R25, RZ, 0x7610, R25 ;  /* 0x00007610ff197816 */ /* 0x000fe40000000019 */
[----:B------:R-:W-:Y:S01]  /*2620*/  PRMT R24, RZ, 0x7610, R24 ;  /* 0x00007610ff187816 */ /* 0x000fe20000000018 */
[----:B------:R-:W-:-:S05]  /*2630*/  IMAD.WIDE R4, R5, 0x2, R2 ;  /* 0x0000000205047825 */ /* 0x000fca00078e0202 */
[----:B------:R0:W3:Y:S04]  /*2640*/  @P0 LDG.E.U16 R25, [R4.64] ;  /* 0x0000000404190981 */ /* 0x0000e8000c1e1500 */
[----:B----4-:R1:W-:Y:S04]  /*2650*/  STL [R1+0x78c], R29 ;  /* 0x00078c1d01007387 */ /* 0x0103e80000100800 */
[----:B--2---:R2:W-:Y:S01]  /*2660*/  STL [R1+0x8], R12 ;  /* 0x0000080c01007387 */ /* 0x0045e20000100800 */
[----:B-1----:R-:W-:-:S03]  /*2670*/  IMAD.MOV.U32 R29, RZ, RZ, c[0x0][0x188] ;  /* 0x00006200ff1d7624 */ /* 0x002fc600078e00ff */
[----:B--2---:R-:W2:Y:S04]  /*2680*/  LDL.LU R12, [R1+0x7c8] ;  /* 0x0007c800010c7983 */ /* 0x004ea80000300800 */
[----:B---3--:R1:W-:Y:S02]  /*2690*/  STL [R1+0x4], R7 ;  /* 0x0000040701007387 */ /* 0x0083e40000100800 */
[----:B-1----:R-:W-:-:S04]  /*26a0*/  IMAD.MOV.U32 R7, RZ, RZ, c[0x0][0x188] ;  /* 0x00006200ff077624 */ /* 0x002fc800078e00ff */
[----:B------:R-:W-:Y:S02]  /*26b0*/  IMAD.SHL.U32 R7, R7, 0x10, RZ ;  /* 0x0000001007077824 */ /* 0x000fe400078e00ff */
[----:B------:R-:W-:Y:S02]  /*26c0*/  IMAD R29, R29, 0x13, RZ ;  /* 0x000000131d1d7824 */ /* 0x000fe400078e02ff */
[----:B------:R-:W-:-:S05]  /*26d0*/  IMAD.WIDE R6, R7, 0x2, R2 ;  /* 0x0000000207067825 */ /* 0x000fca00078e0202 */
[----:B------:R1:W3:Y:S02]  /*26e0*/  @P2 LDG.E.U16 R27, [R6.64] ;  /* 0x00000004061b2981 */ /* 0x0002e4000c1e1500 */
[----:B-1----:R-:W-:-:S05]  /*26f0*/  IMAD.WIDE R6, R29, 0x2, R2 ;  /* 0x000000021d067825 */ /* 0x002fca00078e0202 */
[----:B------:R1:W4:Y:S01]  /*2700*/  @P4 LDG.E.U16 R24, [R6.64] ;  /* 0x0000000406184981 */ /* 0x000322000c1e1500 */
[----:B------:R-:W-:-:S03]  /*2710*/  ISETP.GT.AND P1, PT, R0, 0x14, PT ;  /* 0x000000140000780c */ /* 0x000fc60003f24270 */
[----:B------:R0:W-:Y:S01]  /*2720*/  STL [R1+0x790], R28 ;  /* 0x0007901c01007387 */ /* 0x0001e20000100800 */
[----:B------:R-:W-:-:S03]  /*2730*/  PRMT R23, RZ, 0x7610, R23 ;  /* 0x00007610ff177816 */ /* 0x000fc60000000017 */
[----:B------:R1:W-:Y:S01]  /*2740*/  STL [R1+0x7a4], R26 ;  /* 0x0007a41a01007387 */ /* 0x0003e20000100800 */
[----:B0-----:R-:W-:-:S04]  /*2750*/  IMAD.MOV.U32 R28, RZ, RZ, c[0x0][0x188] ;  /* 0x00006200ff1c7624 */ /* 0x001fc800078e00ff */
[----:B------:R-:W-:Y:S02]  /*2760*/  IMAD R28, R28, 0x14, RZ ;  /* 0x000000141c1c7824 */ /* 0x000fe400078e02ff */
[----:B-1----:R-:W-:Y:S01]  /*2770*/  IMAD.MOV.U32 R26, RZ, RZ, c[0x0][0x188] ;  /* 0x00006200ff1a7624 */ /* 0x002fe200078e00ff */
[----:B------:R-:W-:Y:S01]  /*2780*/  ISETP.GT.AND P0, PT, R0, 0x16, PT ;  /* 0x000000160000780c */ /* 0x000fe20003f04270 */
[----:B------:R-:W-:-:S04]  /*2790*/  IMAD.WIDE R4, R28, 0x2, R2 ;  /* 0x000000021c047825 */ /* 0x000fc800078e0202 */
[----:B------:R-:W-:Y:S01]  /*27a0*/  IMAD R26, R26, 0x16, RZ ;  /* 0x000000161a1a7824 */ /* 0x000fe200078e02ff */
[----:B------:R0:W2:Y:S01]  /*27b0*/  @P1 LDG.E.U16 R23, [R4.64] ;  /* 0x0000000404171981 */ /* 0x0000a2000c1e1500 */
[----:B------:R-:W-:Y:S02]  /*27c0*/  PRMT R21, RZ, 0x7610, R21 ;  /* 0x00007610ff157816 */ /* 0x000fe40000000015 */
[----:B------:R-:W-:Y:S01]  /*27d0*/  ISETP.GT.AND P1, PT, R0, 0x17, PT ;  /* 0x000000170000780c */ /* 0x000fe20003f24270 */
[----:B0-----:R-:W-:-:S04]  /*27e0*/  IMAD.WIDE R4, R26, 0x2, R2 ;  /* 0x000000021a047825 */ /* 0x001fc800078e0202 */
[----:B------:R-:W-:Y:S01]  /*27f0*/  IMAD.MOV.U32 R26, RZ, RZ, c[0x0][0x188] ;  /* 0x00006200ff1a7624 */ /* 0x000fe200078e00ff */
[----:B------:R0:W2:Y:S03]  /*2800*/  @P0 LDG.E.U16 R21, [R4.64] ;  /* 0x0000000404150981 */ /* 0x0000a6000c1e1500 */
[----:B------:R-:W-:Y:S01]  /*2810*/  IMAD R26, R26, 0x17, RZ ;  /* 0x000000171a1a7824 */ /* 0x000fe200078e02ff */
[----:B------:R-:W-:Y:S02]  /*2820*/  ISETP.GT.AND P0, PT, R0, 0x18, PT ;  /* 0x000000180000780c */ /* 0x000fe40003f04270 */
[----:B------:R-:W-:Y:S01]  /*2830*/  PRMT R20, RZ, 0x7610, R20 ;  /* 0x00007610ff147816 */ /* 0x000fe20000000014 */
[----:B0-----:R-:W-:-:S04]  /*2840*/  IMAD.WIDE R4, R26, 0x2, R2 ;  /* 0x000000021a047825 */ /* 0x001fc800078e0202 */
[----:B------:R-:W-:Y:S01]  /*2850*/  IMAD.MOV.U32 R26, RZ, RZ, c[0x0][0x188] ;  /* 0x00006200ff1a7624 */ /* 0x000fe200078e00ff */
[----:B------:R-:W-:Y:S03]  /*2860*/  STL [R1+0x798], R25 ;  /* 0x0007981901007387 */ /* 0x000fe60000100800 */
[----:B------:R-:W-:Y:S01]  /*2870*/  IMAD R26, R26, 0x18, RZ ;  /* 0x000000181a1a7824 */ /* 0x000fe200078e02ff */
[----:B------:R0:W3:Y:S01]  /*2880*/  @P1 LDG.E.U16 R20, [R4.64] ;  /* 0x0000000404141981 */ /* 0x0000e2000c1e1500 */
[----:B------:R-:W-:Y:S02]  /*2890*/  PRMT R19, RZ, 0x7610, R19 ;  /* 0x00007610ff137816 */ /* 0x000fe40000000013 */
[C---:B------:R-:W-:Y:S01]  /*28a0*/  ISETP.GT.AND P1, PT, R0.reuse, 0x19, PT ;  /* 0x000000190000780c */ /* 0x040fe20003f24270 */
[----:B------:R-:W-:Y:S01]  /*28b0*/  IMAD.MOV.U32 R29, RZ, RZ, c[0x0][0x188] ;  /* 0x00006200ff1d7624 */ /* 0x000fe200078e00ff */
[----:B------:R-:W-:Y:S01]  /*28c0*/  ISETP.GT.AND P2, PT, R0, 0x15, PT ;  /* 0x000000150000780c */ /* 0x000fe20003f44270 */
[----:B0-----:R-:W-:Y:S01]  /*28d0*/  IMAD.WIDE R4, R26, 0x2, R2 ;  /* 0x000000021a047825 */ /* 0x001fe200078e0202 */
[----:B------:R-:W-:-:S04]  /*28e0*/  PRMT R18, RZ, 0x7610, R18 ;  /* 0x00007610ff127816 */ /* 0x000fc80000000012 */
[----:B------:R0:W3:Y:S01]  /*28f0*/  @P0 LDG.E.U16 R19, [R4.64] ;  /* 0x0000000404130981 */ /* 0x0000e2000c1e1500 */
[----:B------:R-:W-:Y:S01]  /*2900*/  IMAD R29, R29, 0x15, RZ ;  /* 0x000000151d1d7824 */ /* 0x000fe200078e02ff */
[----:B------:R-:W-:Y:S02]  /*2910*/  PRMT R22, RZ, 0x7610, R22 ;  /* 0x00007610ff167816 */ /* 0x000fe40000000016 */
[----:B------:R-:W-:Y:S01]  /*2920*/  ISETP.GT.AND P0, PT, R0, 0x1a, PT ;  /* 0x0000001a0000780c */ /* 0x000fe20003f04270 */
[----:B------:R-:W-:Y:S01]  /*2930*/  IMAD.WIDE R6, R29, 0x2, R2 ;  /* 0x000000021d067825 */ /* 0x000fe200078e0202 */
[----:B------:R-:W-:-:S04]  /*2940*/  PRMT R17, RZ, 0x7610, R17 ;  /* 0x00007610ff117816 */ /* 0x000fc80000000011 */
[----:B------:R-:W3:Y:S01]  /*2950*/  @P2 LDG.E.U16 R22, [R6.64] ;  /* 0x0000000406162981 */ /* 0x000ee2000c1e1500 */
[----:B------:R-:W-:-:S03]  /*2960*/  PRMT R16, RZ, 0x7610, R16 ;  /* 0x00007610ff107816 */ /* 0x000fc60000000010 */
[----:B----4-:R1:W-:Y:S02]  /*2970*/  STL [R1+0x794], R24 ;  /* 0x0007941801007387 */ /* 0x0103e40000100800 */
[----:B-1----:R-:W-:-:S04]  /*2980*/  IMAD.MOV.U32 R24, RZ, RZ, c[0x0][0x188] ;  /* 0x00006200ff187624 */ /* 0x002fc800078e00ff */
[----:B------:R-:W-:-:S04]  /*2990*/  IMAD R24, R24, 0x19, RZ ;  /* 0x0000001918187824 */ /* 0x000fc800078e02ff */
[----:B0-----:R-:W-:-:S04]  /*29a0*/  IMAD.WIDE R4, R24, 0x2, R2 ;  /* 0x0000000218047825 */ /* 0x001fc800078e0202 */
[----:B------:R-:W-:Y:S01]  /*29b0*/  IMAD.MOV.U32 R24, RZ, RZ, c[0x0][0x188] ;  /* 0x00006200ff187624 */ /* 0x000fe200078e00ff */
[----:B------:R0:W4:Y:S03]  /*29c0*/  @P1 LDG.E.U16 R18, [R4.64] ;  /* 0x0000000404121981 */ /* 0x000126000c1e1500 */
[----:B------:R-:W-:Y:S01]  /*29d0*/  IMAD R24, R24, 0x1a, RZ ;  /* 0x0000001a18187824 */ /* 0x000fe200078e02ff */
[----:B------:R-:W-:-:S03]  /*29e0*/  ISETP.GT.AND P1, PT, R0, 0x1b, PT ;  /* 0x0000001b0000780c */ /* 0x000fc60003f24270 */
[----:B0-----:R-:W-:-:S04]  /*29f0*/  IMAD.WIDE R4, R24, 0x2, R2 ;  /* 0x0000000218047825 */ /* 0x001fc800078e0202 */
[----:B------:R-:W-:Y:S01]  /*2a00*/  IMAD.MOV.U32 R24, RZ, RZ, c[0x0][0x188] ;  /* 0x00006200ff187624 */ /* 0x000fe200078e00ff */
[----:B------:R0:W4:Y:S03]  /*2a10*/  @P0 LDG.E.U16 R17, [R4.64] ;  /* 0x0000000404110981 */ /* 0x000126000c1e1500 */
[----:B------:R-:W-:-:S04]  /*2a20*/  IMAD R24, R24, 0x1b, RZ ;  /* 0x0000001b18187824 */ /* 0x000fc800078e02ff */
[----:B0-----:R-:W-:-:S05]  /*2a30*/  IMAD.WIDE R4, R24, 0x2, R2 ;  /* 0x0000000218047825 */ /* 0x001fca00078e0202 */
[----:B------:R0:W4:Y:S04]  /*2a40*/  @P1 LDG.E.U16 R16, [R4.64] ;  /* 0x0000000404101981 */ /* 0x000128000c1e1500 */
[----:B--2---:R1:W-:Y:S01]  /*2a50*/  STL [R1+0x79c], R23 ;  /* 0x00079c1701007387 */ /* 0x0043e20000100800 */
[----:B------:R-:W-:Y:S01]  /*2a60*/  ISETP.GT.AND P0, PT, R0, 0x1c, PT ;  /* 0x0000001c0000780c */ /* 0x000fe20003f04270 */
[----:B-1----:R-:W-:-:S04]  /*2a70*/  IMAD.MOV.U32 R23, RZ, RZ, c[0x0][0x188] ;  /* 0x00006200ff177624 */ /* 0x002fc800078e00ff */
[----:B------:R-:W-:Y:S01]  /*2a80*/  IMAD R23, R23, 0x1c, RZ ;  /* 0x0000001c17177824 */ /* 0x000fe200078e02ff */
[----:B------:R-:W-:-:S03]  /*2a90*/  ISETP.GT.AND P1, PT, R0, 0x1d, PT ;  /* 0x0000001d0000780c */ /* 0x000fc60003f24270 */
[----:B0-----:R-:W-:Y:S01]  /*2aa0*/  IMAD.WIDE R4, R23, 0x2, R2 ;  /* 0x0000000217047825 */ /* 0x001fe200078e0202 */
[----:B------:R-:W-:-:S03]  /*2ab0*/  PRMT R15, RZ, 0x7610, R15 ;  /* 0x00007610ff0f7816 */ /* 0x000fc6000000000f */
[----:B------:R-:W-:Y:S01]  /*2ac0*/  IMAD.MOV.U32 R23, RZ, RZ, c[0x0][0x188] ;  /* 0x00006200ff177624 */ /* 0x000fe200078e00ff */
[----:B------:R-:W-:Y:S02]  /*2ad0*/  PRMT R14, RZ, 0x7610, R14 ;  /* 0x00007610ff0e7816 */ /* 0x000fe4000000000e */
[----:B------:R0:W2:Y:S01]  /*2ae0*/  @P0 LDG.E.U16 R15, [R4.64] ;  /* 0x00000004040f0981 */ /* 0x0000a2000c1e1500 */
[----:B------:R-:W-:-:S03]  /*2af0*/  IMAD R23, R23, 0x1d, RZ ;  /* 0x0000001d17177824 */ /* 0x000fc600078e02ff */
[----:B---3--:R1:W-:Y:S01]  /*2b00*/  STL [R1+0x7a0], R22 ;  /* 0x0007a01601007387 */ /* 0x0083e20000100800 */
[----:B0-----:R-:W-:-:S03]  /*2b10*/  IMAD.WIDE R4, R23, 0x2, R2 ;  /* 0x0000000217047825 */ /* 0x001fc600078e0202 */
[----:B------:R0:W-:Y:S04]  /*2b20*/  STL [R1+0x7a8], R21 ;  /* 0x0007a81501007387 */ /* 0x0001e80000100800 */
[----:B------:R3:W2:Y:S04]  /*2b30*/  @P1 LDG.E.U16 R14, [R4.64] ;  /* 0x00000004040e1981 */ /* 0x0006a8000c1e1500 */
[----:B----4-:R-:W-:Y:S04]  /*2b40*/  STL.64 [R1+0x7b0], R18 ;  /* 0x0007b01201007387 */ /* 0x010fe80000100a00 */
[----:B-1----:R-:W4:Y:S04]  /*2b50*/  LDL.LU R22, [R1+0x1c] ;  /* 0x00001c0001167983 */ /* 0x002f280000300800 */
[----:B0-----:R-:W4:Y:S04]  /*2b60*/  LDL.LU R21, [R1+0x44] ;  /* 0x0000440001157983 */ /* 0x001f280000300800 */
[----:B------:R0:W-:Y:S04]  /*2b70*/  STL.64 [R1+0x7b8], R16 ;  /* 0x0007b81001007387 */ /* 0x0001e80000100a00 */
[----:B0-----:R-:W4:Y:S04]  /*2b80*/  LDL.LU R16, [R1+0x4c] ;  /* 0x00004c0001107983 */ /* 0x001f280000300800 */
[----:B------:R-:W0:Y:S01]  /*2b90*/  S2R R29, SR_TID.X ;  /* 0x00000000001d7919 */ /* 0x000e220000002100 */
[----:B------:R-:W-:Y:S01]  /*2ba0*/  ISETP.GT.AND P0, PT, R0, 0x1e, PT ;  /* 0x0000001e0000780c */ /* 0x000fe20003f04270 */
[----:B------:R-:W-:Y:S01]  /*2bb0*/  IMAD.MOV.U32 R24, RZ, RZ, c[0x0][0x188] ;  /* 0x00006200ff187624 */ /* 0x000fe200078e00ff */
[----:B------:R-:W-:Y:S01]  /*2bc0*/  PRMT R13, RZ, 0x7610, R13 ;  /* 0x00007610ff0d7816 */ /* 0x000fe2000000000d */
[----:B------:R-:W-:Y:S01]  /*2bd0*/  IMAD.MOV.U32 R18, RZ, RZ, c[0x0][0x188] ;  /* 0x00006200ff127624 */ /* 0x000fe200078e00ff */
[----:B------:R-:W4:Y:S01]  /*2be0*/  LDL.LU R19, [R1+0x48] ;  /* 0x0000480001137983 */ /* 0x000f220000300800 */
[----:B------:R-:W-:Y:S01]  /*2bf0*/  IMAD R24, R24, 0x1e, RZ ;  /* 0x0000001e18187824 */ /* 0x000fe200078e02ff */
[----:B------:R-:W-:Y:S01]  /*2c00*/  ISETP.GT.AND P1, PT, R0, 0x1f, PT ;  /* 0x0000001f0000780c */ /* 0x000fe20003f24270 */
[----:B------:R-:W-:-:S02]  /*2c10*/  IMAD R18, R18, 0x1f, RZ ;  /* 0x0000001f12127824 */ /* 0x000fc400078e02ff */
[----:B---3--:R-:W-:Y:S01]  /*2c20*/  IMAD.WIDE R4, R24, 0x2, R2 ;  /* 0x0000000218047825 */ /* 0x008fe200078e0202 */
[----:B------:R-:W-:-:S04]  /*2c30*/  PRMT R12, RZ, 0x7610, R12 ;  /* 0x00007610ff0c7816 */ /* 0x000fc8000000000c */
[----:B------:R1:W3:Y:S04]  /*2c40*/  @P0 LDG.E.U16 R13, [R4.64] ;  /* 0x00000004040d0981 */ /* 0x0002e8000c1e1500 */
[----:B--2---:R2:W-:Y:S01]  /*2c50*/  STL.64 [R1+0x7c0], R14 ;  /* 0x0007c00e01007387 */ /* 0x0045e20000100a00 */
[----:B-1----:R-:W-:-:S03]  /*2c60*/  IMAD.WIDE R4, R18, 0x2, R2 ;  /* 0x0000000212047825 */ /* 0x002fc600078e0202 */
[----:B------:R-:W-:Y:S01]  /*2c70*/  STL [R1+0x380], R0 ;  /* 0x0003800001007387 */ /* 0x000fe20000100800 */
[----:B0-----:R-:W-:-:S03]  /*2c80*/  LOP3.LUT R23, R29, 0x1f, RZ, 0xc0, !PT ;  /* 0x0000001f1d177812 */ /* 0x001fc600078ec0ff */
[----:B------:R0:W3:Y:S04]  /*2c90*/  @P1 LDG.E.U16 R12, [R4.64] ;  /* 0x00000004040c1981 */ /* 0x0000e8000c1e1500 */
[----:B--2---:R-:W2:Y:S04]  /*2ca0*/  LDL.LU R15, [R1+0x50] ;  /* 0x00005000010f7983 */ /* 0x004ea80000300800 */
[----:B------:R-:W3:Y:S04]  /*2cb0*/  LDL.LU R14, [R1+0x54] ;  /* 0x00005400010e7983 */ /* 0x000ee80000300800 */
[----:B------:R4:W-:Y:S01]  /*2cc0*/  STL.64 [R1+0x350], R2 ;  /* 0x0003500201007387 */ /* 0x0009e20000100a00 */
[----:B------:R-:W-:-:S03]  /*2cd0*/  IMAD R18, R23, c[0x0][0x18c], RZ ;  /* 0x0000630017127a24 */ /* 0x000fc600078e02ff */
[----:B------:R-:W3:Y:S01]  /*2ce0*/  LDL.LU R17, [R1+0x5c] ;  /* 0x00005c0001117983 */ /* 0x000ee20000300800 */
[----:B------:R-:W-:Y:S02]  /*2cf0*/  ISETP.GE.AND P0, PT, R23, R0, PT ;  /* 0x000000001700720c */ /* 0x000fe40003f06270 */
[----:B------:R-:W-:Y:S02]  /*2d00*/  PRMT R11, RZ, 0x7610, R11 ;  /* 0x00007610ff0b7816 */ /* 0x000fe4000000000b */
[----:B------:R-:W-:Y:S01]  /*2d10*/  PRMT R10, RZ, 0x7610, R10 ;  /* 0x00007610ff0a7816 */ /* 0x000fe2000000000a */
[----:B----4-:R-:W-:Y:S02]  /*2d20*/  IMAD.MOV.U32 R3, RZ, RZ, R22 ;  /* 0x000000ffff037224 */ /* 0x010fe400078e0016 */
[----:B------:R-:W-:-:S05]  /*2d30*/  IMAD.MOV.U32 R2, RZ, RZ, R21 ;  /* 0x000000ffff027224 */ /* 0x000fca00078e0015 */
[----:B------:R1:W-:Y:S01]  /*2d40*/  STL.64 [R1+0x340], R2 ;  /* 0x0003400201007387 */ /* 0x0003e20000100a00 */
[----:B0-----:R-:W-:-:S03]  /*2d50*/  IMAD.WIDE R4, R18, 0x2, R2 ;  /* 0x0000000212047825 */ /* 0x001fc600078e0202 */
[----:B------:R-:W4:Y:S04]  /*2d60*/  LDL.LU R21, [R1+0x58] ;  /* 0x0000580001157983 */ /* 0x000f280000300800 */
[----:B------:R-:W-:Y:S01]  /*2d70*/  BAR.SYNC.DEFER_BLOCKING 0x0 ;  /* 0x0000000000007b1d */ /* 0x000fe20000010000 */
[----:B-1----:R-:W-:-:S05]  /*2d80*/  IMAD.MOV.U32 R2, RZ, RZ, R16 ;  /* 0x000000ffff027224 */ /* 0x002fca00078e0010 */
[----:B------:R-:W4:Y:S04]  /*2d90*/  LDL.LU R16, [R1+0x1e0] ;  /* 0x0001e00001107983 */ /* 0x000f280000300800 */
[----:B------:R-:W4:Y:S01]  /*2da0*/  LDL.LU R0, [R1+0x1e4] ;  /* 0x0001e40001007983 */ /* 0x000f220000300800 */
[----:B------:R-:W-:-:S03]  /*2db0*/  IMAD.MOV.U32 R3, RZ, RZ, R19 ;  /* 0x000000ffff037224 */ /* 0x000fc600078e0013 */
[----:B------:R0:W4:Y:S04]  /*2dc0*/  @!P0 LDG.E.U16 R11, [R4.64] ;  /* 0x00000004040b8981 */ /* 0x000128000c1e1500 */
[----:B------:R2:W-:Y:S01]  /*2dd0*/  STL.64 [R1+0x338], R2 ;  /* 0x0003380201007387 */ /* 0x0005e20000100a00 */
[----:B0-----:R-:W-:Y:S01]  /*2de0*/  IMAD.WIDE R4, R18, 0x2, R2 ;  /* 0x0000000212047825 */ /* 0x001fe200078e0202 */
[----:B------:R-:W-:-:S04]  /*2df0*/  PRMT R9, RZ, 0x7610, R9 ;  /* 0x00007610ff097816 */ /* 0x000fc80000000009 */
[----:B------:R0:W4:Y:S01]  /*2e00*/  @!P0 LDG.E.U16 R10, [R4.64] ;  /* 0x00000004040a8981 */ /* 0x000122000c1e1500 */
[----:B------:R-:W-:Y:S01]  /*2e10*/  PRMT R8, RZ, 0x7610, R8 ;  /* 0x00007610ff087816 */ /* 0x000fe20000000008 */
[----:B--2---:R-:W-:Y:S02]  /*2e20*/  IMAD.MOV.U32 R3, RZ, RZ, R15 ;  /* 0x000000ffff037224 */ /* 0x004fe400078e000f */
[----:B------:R-:W2:Y:S01]  /*2e30*/  LDL.LU R15, [R1+0x1e8] ;  /* 0x0001e800010f7983 */ /* 0x000ea20000300800 */
[----:B---3--:R-:W-:-:S03]  /*2e40*/  IMAD.MOV.U32 R2, RZ, RZ, R14 ;  /* 0x000000ffff027224 */ /* 0x008fc600078e000e */
[----:B------:R-:W3:Y:S01]  /*2e50*/  LDL.LU R14, [R1+0x1ec] ;  /* 0x0001ec00010e7983 */ /* 0x000ee20000300800 */
[----:B0-----:R-:W-:-:S03]  /*2e60*/  IMAD.WIDE R4, R18, 0x2, R2 ;  /* 0x0000000212047825 */ /* 0x001fc600078e0202 */
[----:B------:R-:W2:Y:S04]  /*2e70*/  LDL.LU R19, [R1+0x18] ;  /* 0x0000180001137983 */ /* 0x000ea80000300800 */
[----:B------:R0:W-:Y:S04]  /*2e80*/  STL.64 [R1+0x368], R2 ;  /* 0x0003680201007387 */ /* 0x0001e80000100a00 */
[----:B------:R-:W2:Y:S04]  /*2e90*/  LDL.LU R22, [R1+0x30] ;  /* 0x0000300001167983 */ /* 0x000ea80000300800 */
[----:B------:R1:W2:Y:S01]  /*2ea0*/  @!P0 LDG.E.U16 R9, [R4.64] ;  /* 0x0000000404098981 */ /* 0x0002a2000c1e1500 */
[----:B0-----:R-:W-:-:S05]  /*2eb0*/  IMAD.MOV.U32 R2, RZ, RZ, R17 ;  /* 0x000000ffff027224 */ /* 0x001fca00078e0011 */
[----:B------:R0:W-:Y:S01]  /*2ec0*/  STL [R1+0x388], R2 ;  /* 0x0003880201007387 */ /* 0x0001e20000100800 */
[----:B----4-:R-:W-:-:S04]  /*2ed0*/  IMAD.MOV.U32 R3, RZ, RZ, R21 ;  /* 0x000000ffff037224 */ /* 0x010fc800078e0015 */
[----:B-1----:R-:W-:Y:S01]  /*2ee0*/  IMAD.WIDE R4, R18, 0x2, R2 ;  /* 0x0000000212047825 */ /* 0x002fe200078e0202 */
[----:B------:R-:W-:Y:S04]  /*2ef0*/  STL [R1+0x384], R3 ;  /* 0x0003840301007387 */ /* 0x000fe80000100800 */
[----:B0-----:R-:W4:Y:S04]  /*2f00*/  LDL.LU R2, [R1+0x270] ;  /* 0x0002700001027983 */ /* 0x001f280000300800 */
[----:B------:R0:W4:Y:S01]  /*2f10*/  @!P0 LDG.E.U16 R8, [R4.64] ;  /* 0x0000000404088981 */ /* 0x000122000c1e1500 */
[----:B------:R-:W-:-:S02]  /*2f20*/  IMAD.MOV.U32 R17, RZ, RZ, R16 ;  /* 0x000000ffff117224 */ /* 0x000fc400078e0010 */
[----:B------:R-:W-:Y:S02]  /*2f30*/  IMAD.MOV.U32 R16, RZ, RZ, R0 ;  /* 0x000000ffff107224 */ /* 0x000fe400078e0000 */
[----:B------:R-:W4:Y:S02]  /*2f40*/  LDL.LU R0, [R1+0x274] ;  /* 0x0002740001007983 */ /* 0x000f240000300800 */
[----:B0-----:R-:W-:Y:S02]  /*2f50*/  IMAD.WIDE R4, R18, 0x2, R16 ;  /* 0x0000000212047825 */ /* 0x001fe400078e0210 */
[----:B------:R-:W4:Y:S04]  /*2f60*/  LDL.LU R21, [R1+0x40] ;  /* 0x0000400001157983 */ /* 0x000f280000300800 */
[----:B------:R0:W-:Y:S04]  /*2f70*/  STL.64 [R1+0x330], R16 ;  /* 0x0003301001007387 */ /* 0x0001e80000100a00 */
[----:B------:R-:W4:Y:S04]  /*2f80*/  LDL.LU R26, [R1+0x20] ;  /* 0x00002000011a7983 */ /* 0x000f280000300800 */
[----:B0-----:R-:W4:Y:S04]  /*2f90*/  LDL.LU R17, [R1+0x278] ;  /* 0x0002780001117983 */ /* 0x001f280000300800 */
[----:B------:R-:W4:Y:S01]  /*2fa0*/  LDL.LU R16, [R1+0x27c] ;  /* 0x00027c0001107983 */ /* 0x000f220000300800 */
[----:B------:R-:W-:-:S02]  /*2fb0*/  PRMT R7, RZ, 0x7610, R7 ;  /* 0x00007610ff077816 */ /* 0x000fc40000000007 */
[----:B------:R-:W-:Y:S01]  /*2fc0*/  PRMT R6, RZ, 0x7610, R6 ;  /* 0x00007610ff067816 */ /* 0x000fe20000000006 */
[----:B------:R-:W4:Y:S04]  /*2fd0*/  LDL.LU R23, [R1+0x3c] ;  /* 0x00003c0001177983 */ /* 0x000f280000300800 */
[----:B------:R3:W4:Y:S01]  /*2fe0*/  @!P0 LDG.E.U16 R7, [R4.64] ;  /* 0x0000000404078981 */ /* 0x000722000c1e1500 */
[----:B------:R-:W-:Y:S01]  /*2ff0*/  LOP3.LUT R24, R29, 0x1ff, RZ, 0xc0, !PT ;  /* 0x000001ff1d187812 */ /* 0x000fe200078ec0ff */
[----:B---3--:R-:W-:Y:S02]  /*3000*/  IMAD.MOV.U32 R4, RZ, RZ, R14 ;  /* 0x000000ffff047224 */ /* 0x008fe400078e000e */
[----:B--2---:R-:W-:-:S05]  /*3010*/  IMAD.MOV.U32 R5, RZ, RZ, R15 ;  /* 0x000000ffff057224 */ /* 0x004fca00078e000f */
[----:B------:R0:W-:Y:S01]  /*3020*/  STL.64 [R1+0x328], R4 ;  /* 0x0003280401007387 */ /* 0x0001e20000100a00 */
[----:B------:R-:W-:-:S03]  /*3030*/  IMAD.SHL.U32 R3, R24, 0x2, RZ ;  /* 0x0000000218037824 */ /* 0x000fc600078e00ff */
[----:B------:R-:W2:Y:S04]  /*3040*/  LDL.LU R25, [R1+0x14] ;  /* 0x0000140001197983 */ /* 0x000ea80000300800 */
[----:B------:R-:W3:Y:S01]  /*3050*/  LDL.LU R28, [R1+0x38] ;  /* 0x00003800011c7983 */ /* 0x000ee20000300800 */
[----:B0-----:R-:W-:-:S03]  /*3060*/  IMAD.WIDE R4, R18, 0x2, R4 ;  /* 0x0000000212047825 */ /* 0x001fc600078e0204 */
[----:B------:R-:W2:Y:S04]  /*3070*/  LDL.LU R29, [R1+0x10] ;  /* 0x00001000011d7983 */ /* 0x000ea80000300800 */
[----:B------:R0:W2:Y:S04]  /*3080*/  @!P0 LDG.E.U16 R6, [R4.64] ;  /* 0x0000000404068981 */ /* 0x0000a8000c1e1500 */
[----:B------:R-:W-:Y:S01]  /*3090*/  STS.U16 [R3], R19 ;  /* 0x0000001303007388 */ /* 0x000fe20000000400 */
[----:B0-----:R-:W-:Y:S02]  /*30a0*/  PRMT R5, RZ, 0x7610, R5 ;  /* 0x00007610ff057816 */ /* 0x001fe40000000005 */
[----:B------:R-:W-:Y:S01]  /*30b0*/  PRMT R4, RZ, 0x7610, R4 ;  /* 0x00007610ff047816 */ /* 0x000fe20000000004 */
[----:B----4-:R-:W-:-:S02]  /*30c0*/  IMAD.MOV.U32 R15, RZ, RZ, R2 ;  /* 0x000000ffff0f7224 */ /* 0x010fc400078e0002 */
[----:B------:R-:W-:-:S05]  /*30d0*/  IMAD.MOV.U32 R14, RZ, RZ, R0 ;  /* 0x000000ffff0e7224 */ /* 0x000fca00078e0000 */
[----:B------:R0:W-:Y:S04]  /*30e0*/  STL.64 [R1+0x320], R14 ;  /* 0x0003200e01007387 */ /* 0x0001e80000100a00 */
[----:B------:R-:W4:Y:S01]  /*30f0*/  LDL.LU R2, [R1+0x28] ;  /* 0x0000280001027983 */ /* 0x000f220000300800 */
[----:B0-----:R-:W-:-:S05]  /*3100*/  IMAD.WIDE R14, R18, 0x2, R14 ;  /* 0x00000002120e7825 */ /* 0x001fca00078e020e */
[----:B------:R0:W2:Y:S01]  /*3110*/  @!P0 LDG.E.U16 R5, [R14.64] ;  /* 0x000000040e058981 */ /* 0x0000a2000c1e1500 */
[----:B------:R-:W-:-:S05]  /*3120*/  IMAD.WIDE R18, R18, 0x2, R16 ;  /* 0x0000000212127825 */ /* 0x000fca00078e0210 */
[----:B------:R1:W2:Y:S04]  /*3130*/  @!P0 LDG.E.U16 R4, [R18.64] ;  /* 0x0000000412048981 */ /* 0x0002a8000c1e1500 */
[----:B0-----:R-:W2:Y:S04]  /*3140*/  LDL.LU.64 R14, [R1+0x7c0] ;  /* 0x0007c000010e7983 */ /* 0x001ea80000300a00 */
[----:B------:R-:W2:Y:S04]  /*3150*/  LDL.LU R0, [R1+0x4] ;  /* 0x0000040001007983 */ /* 0x000ea80000300800 */
[----:B------:R0:W-:Y:S04]  /*3160*/  STL.64 [R1+0x318], R16 ;  /* 0x0003181001007387 */ /* 0x0001e80000100a00 */
[----:B0-----:R-:W2:Y:S04]  /*3170*/  LDL.LU.64 R16, [R1+0x7b8] ;  /* 0x0007b80001107983 */ /* 0x001ea80000300a00 */
[----:B-1----:R-:W2:Y:S01]  /*3180*/  LDL.LU.64 R18, [R1+0x7b0] ;  /* 0x0007b00001127983 */ /* 0x002ea20000300a00 */
[----:B------:R-:W-:-:S03]  /*3190*/  IMAD.SHL.U32 R24, R24, 0x2, RZ ;  /* 0x0000000218187824 */ /* 0x000fc600078e00ff */
[----:B------:R0:W-:Y:S04]  /*31a0*/  STS.U16 [R3+0x2000], R22 ;  /* 0x0020001603007388 */ /* 0x0001e80000000400 */
[----:B------:R1:W-:Y:S01]  /*31b0*/  STS.U16 [R3+0x4000], R27 ;  /* 0x0040001b03007388 */ /* 0x0003e20000000400 */
[----:B0-----:R-:W-:-:S03]  /*31c0*/  LOP3.LUT R22, R24, 0x10, RZ, 0x3c, !PT ;  /* 0x0000001018167812 */ /* 0x001fc600078e3cff */
[----:B-1----:R-:W3:Y:S04]  /*31d0*/  LDL.LU R27, [R1+0x8] ;  /* 0x00000800011b7983 */ /* 0x002ee80000300800 */
[----:B--2---:R0:W-:Y:S04]  /*31e0*/  STS.U16 [R3+0x6000], R19 ;  /* 0x0060001303007388 */ /* 0x0041e80000000400 */
[----:B------:R1:W-:Y:S04]  /*31f0*/  STS.U16 [R22+0x400], R21 ;  /* 0x0004001516007388 */ /* 0x0003e80000000400 */
[----:B------:R2:W-:Y:S04]  /*3200*/  STS.U16 [R22+0x2400], R26 ;  /* 0x0024001a16007388 */ /* 0x0005e80000000400 */
[----:B0-----:R-:W3:Y:S04]  /*3210*/  LDL.LU R19, [R1+0x34] ;  /* 0x0000340001137983 */ /* 0x001ee80000300800 */
[----:B-1----:R-:W3:Y:S04]  /*3220*/  LDL.LU R21, [R1+0x7a8] ;  /* 0x0007a80001157983 */ /* 0x002ee80000300800 */
[----:B--2---:R-:W2:Y:S01]  /*3230*/  LDL.LU R26, [R1+0x7a4] ;  /* 0x0007a400011a7983 */ /* 0x004ea20000300800 */
[----:B------:R-:W-:-:S03]  /*3240*/  LOP3.LUT R24, R24, 0x20, RZ, 0x3c, !PT ;  /* 0x0000002018187812 */ /* 0x000fc600078e3cff */
[----:B--2---:R0:W-:Y:S04]  /*3250*/  STS.U16 [R22+0x4400], R26 ;  /* 0x0044001a16007388 */ /* 0x0041e80000000400 */
[----:B0-----:R-:W0:Y:S04]  /*3260*/  S2R R26, SR_TID.X ;  /* 0x00000000001a7919 */ /* 0x001e280000002100 */
[----:B------:R-:W2:Y:S01]  /*3270*/  LDL.LU R22, [R1+0x7a0] ;  /* 0x0007a00001167983 */ /* 0x000ea20000300800 */
[----:B0-----:R-:W-:-:S05]  /*3280*/  LOP3.LUT R26, R26, 0x1ff, RZ, 0xc0, !PT ;  /* 0x000001ff1a1a7812 */ /* 0x001fca00078ec0ff */
[----:B------:R-:W-:-:S05]  /*3290*/  IMAD.SHL.U32 R26, R26, 0x2, RZ ;  /* 0x000000021a1a7824 */ /* 0x000fca00078e00ff */
[----:B------:R-:W-:-:S05]  /*32a0*/  LOP3.LUT R26, R26, 0x10, RZ, 0x3c, !PT ;  /* 0x000000101a1a7812 */ /* 0x000fca00078e3cff */
[----:B------:R0:W-:Y:S04]  /*32b0*/  STS.U16 [R26+0x6400], R18 ;  /* 0x006400121a007388 */ /* 0x0001e80000000400 */
[----:B------:R1:W-:Y:S04]  /*32c0*/  STS.U16 [R24+0x800], R23 ;  /* 0x0008001718007388 */ /* 0x0003e80000000400 */
[----:B------:R3:W-:Y:S04]  /*32d0*/  STS.U16 [R24+0x2800], R25 ;  /* 0x0028001918007388 */ /* 0x0007e80000000400 */
[----:B0-----:R-:W2:Y:S04]  /*32e0*/  LDL.LU R18, [R1+0x2c] ;  /* 0x00002c0001127983 */ /* 0x001ea80000300800 */
[----:B-1----:R-:W2:Y:S04]  /*32f0*/  LDL.LU R23, [R1+0x79c] ;  /* 0x00079c0001177983 */ /* 0x002ea80000300800 */
[----:B---3--:R-:W3:Y:S04]  /*3300*/  LDL.LU R25, [R1+0x798] ;  /* 0x0007980001197983 */ /* 0x008ee80000300800 */
[----:B------:R-:W0:Y:S04]  /*3310*/  S2R R26, SR_TID.X ;  /* 0x00000000001a7919 */ /* 0x000e280000002100 */
[----:B---3--:R0:W-:Y:S02]  /*3320*/  STS.U16 [R24+0x4800], R25 ;  /* 0x0048001918007388 */ /* 0x0081e40000000400 */
[----:B0-----:R-:W-:-:S02]  /*3330*/  LOP3.LUT R25, R26, 0x1ff, RZ, 0xc0, !PT ;  /* 0x000001ff1a197812 */ /* 0x001fc400078ec0ff */
[----:B------:R0:W-:Y:S03]  /*3340*/  STS.U16 [R24+0x6800], R17 ;  /* 0x0068001118007388 */ /* 0x0001e60000000400 */
[----:B------:R-:W-:-:S05]  /*3350*/  IMAD.SHL.U32 R25, R25, 0x2, RZ ;  /* 0x0000000219197824 */ /* 0x000fca00078e00ff */
[C---:B0-----:R-:W-:Y:S01]  /*3360*/  LOP3.LUT R17, R25.reuse, 0x30, RZ, 0x3c, !PT ;  /* 0x0000003019117812 */ /* 0x041fe200078e3cff */
[----:B------:R-:W3:Y:S04]  /*3370*/  LDL.LU R24, [R1+0x794] ;  /* 0x0007940001187983 */ /* 0x000ee80000300800 */
[----:B------:R0:W-:Y:S04]  /*3380*/  STS.U16 [R17+0xc00], R28 ;  /* 0x000c001c11007388 */ /* 0x0001e80000000400 */
[----:B------:R1:W-:Y:S04]  /*3390*/  STS.U16 [R17+0x2c00], R29 ;  /* 0x002c001d11007388 */ /* 0x0003e80000000400 */
[----:B0-----:R-:W2:Y:S04]  /*33a0*/  LDL.LU R28, [R1+0x790] ;  /* 0x00079000011c7983 */ /* 0x001ea80000300800 */
[----:B-1----:R-:W2:Y:S01]  /*33b0*/  LDL.LU R29, [R1+0x78c] ;  /* 0x00078c00011d7983 */ /* 0x002ea20000300800 */
[----:B------:R-:W-:-:S02]  /*33c0*/  LOP3.LUT R25, R25, 0x40, RZ, 0x3c, !PT ;  /* 0x0000004019197812 */ /* 0x000fc400078e3cff */
[----:B------:R-:W-:-:S05]  /*33d0*/  LOP3.LUT R26, R26, 0x1ff, RZ, 0xc0, !PT ;  /* 0x000001ff1a1a7812 */ /* 0x000fca00078ec0ff */
[----:B------:R-:W-:Y:S01]  /*33e0*/  IMAD.SHL.U32 R26, R26, 0x2, RZ ;  /* 0x000000021a1a7824 */ /* 0x000fe200078e00ff */
[----:B---3--:R-:W-:Y:S04]  /*33f0*/  STS.U16 [R17+0x4c00], R24 ;  /* 0x004c001811007388 */ /* 0x008fe80000000400 */
[----:B------:R-:W-:Y:S04]  /*3400*/  STS.U16 [R17+0x6c00], R16 ;  /* 0x006c001011007388 */ /* 0x000fe80000000400 */
[----:B------:R-:W-:Y:S04]  /*3410*/  STS.U16 [R25+0x1000], R19 ;  /* 0x0010001319007388 */ /* 0x000fe80000000400 */
[----:B--2---:R0:W-:Y:S04]  /*3420*/  STS.U16 [R25+0x3000], R29 ;  /* 0x0030001d19007388 */ /* 0x0041e80000000400 */
[----:B0-----:R-:W2:Y:S01]  /*3430*/  LDL.LU R29, [R1+0x788] ;  /* 0x00078800011d7983 */ /* 0x001ea20000300800 */
[----:B------:R-:W-:-:S03]  /*3440*/  LOP3.LUT R19, R26, 0x50, RZ, 0x3c, !PT ;  /* 0x000000501a137812 */ /* 0x000fc600078e3cff */
[----:B------:R-:W-:Y:S04]  /*3450*/  STS.U16 [R25+0x5000], R23 ;  /* 0x0050001719007388 */ /* 0x000fe80000000400 */
[----:B------:R-:W-:Y:S04]  /*3460*/  STS.U16 [R25+0x7000], R15 ;  /* 0x0070000f19007388 */ /* 0x000fe80000000400 */
[----:B------:R0:W-:Y:S04]  /*3470*/  STS.U16 [R19+0x1400], R18 ;  /* 0x0014001213007388 */ /* 0x0001e80000000400 */
[----:B------:R-:W-:Y:S01]  /*3480*/  STS.U16 [R19+0x3400], R27 ;  /* 0x0034001b13007388 */ /* 0x000fe20000000400 */
[----:B0-----:R-:W-:-:S03]  /*3490*/  LOP3.LUT R18, R26, 0x60, RZ, 0x3c, !PT ;  /* 0x000000601a127812 */ /* 0x001fc600078e3cff */
[----:B------:R-:W-:Y:S04]  /*34a0*/  STS.U16 [R19+0x5400], R22 ;  /* 0x0054001613007388 */ /* 0x000fe80000000400 */
[----:B------:R-:W-:Y:S04]  /*34b0*/  STS.U16 [R19+0x7400], R14 ;  /* 0x0074000e13007388 */ /* 0x000fe80000000400 */
[----:B----4-:R-:W-:Y:S04]  /*34c0*/  STS.U16 [R18+0x1800], R2 ;  /* 0x0018000212007388 */ /* 0x010fe80000000400 */
[----:B------:R0:W-:Y:S04]  /*34d0*/  STS.U16 [R18+0x3800], R0 ;  /* 0x0038000012007388 */ /* 0x0001e80000000400 */
[----:B0-----:R-:W0:Y:S01]  /*34e0*/  S2R R0, SR_TID.X ;  /* 0x0000000000007919 */ /* 0x001e220000002100 */
[----:B------:R-:W-:-:S03]  /*34f0*/  LOP3.LUT R2, R3, 0x70, RZ, 0x3c, !PT ;  /* 0x0000007003027812 */ /* 0x000fc600078e3cff */
[----:B------:R-:W-:Y:S04]  /*3500*/  STS.U16 [R18+0x5800], R21 ;  /* 0x0058001512007388 */ /* 0x000fe80000000400 */
[----:B------:R-:W-:Y:S01]  /*3510*/  STS.U16 [R18+0x7800], R13 ;  /* 0x0078000d12007388 */ /* 0x000fe20000000400 */
[----:B0-----:R-:W-:-:S04]  /*3520*/  SHF.R.U32.HI R0, RZ, 0x2, R0 ;  /* 0x00000002ff007819 */ /* 0x001fc80000011600 */
[----:B------:R-:W-:Y:S01]  /*3530*/  LOP3.LUT R0, R3, 0x30, R0, 0x78, !PT ;  /* 0x0000003003007812 */ /* 0x000fe200078e7800 */
[----:B--2---:R0:W-:Y:S04]  /*3540*/  STS.U16 [R2+0x1c00], R29 ;  /* 0x001c001d02007388 */ /* 0x0041e80000000400 */
[----:B------:R1:W-:Y:S04]  /*3550*/  STS.U16 [R2+0x3c00], R28 ;  /* 0x003c001c02007388 */ /* 0x0003e80000000400 */
[----:B------:R-:W-:Y:S04]  /*3560*/  STS.U16 [R2+0x5c00], R20 ;  /* 0x005c001402007388 */ /* 0x000fe80000000400 */
[----:B------:R-:W-:Y:S04]  /*3570*/  STS.U16 [R2+0x7c00], R12 ;  /* 0x007c000c02007388 */ /* 0x000fe80000000400 */
[----:B------:R-:W-:Y:S04]  /*3580*/  STS.U16 [R0+0x8000], R11 ;  /* 0x0080000b00007388 */ /* 0x000fe80000000400 */
[----:B------:R-:W-:Y:S04]  /*3590*/  STS.U16 [R0+0x8400], R10 ;  /* 0x0084000a00007388 */ /* 0x000fe80000000400 */
[----:B------:R-:W-:Y:S04]  /*35a0*/  STS.U16 [R0+0x8800], R9 ;  /* 0x0088000900007388 */ /* 0x000fe80000000400 */
[----:B------:R-:W-:Y:S04]  /*35b0*/  STS.U16 [R0+0x8c00], R8 ;  /* 0x008c000800007388 */ /* 0x000fe80000000400 */
[----:B------:R-:W-:Y:S04]  /*35c0*/  STS.U16 [R0+0x9000], R7 ;  /* 0x0090000700007388 */ /* 0x000fe80000000400 */
[----:B------:R-:W-:Y:S04]  /*35d0*/  STS.U16 [R0+0x9400], R6 ;  /* 0x0094000600007388 */ /* 0x000fe80000000400 */
[----:B0-----:R-:W2:Y:S04]  /*35e0*/  LDL.LU R29, [R1+0x784] ;  /* 0x00078400011d7983 */ /* 0x001ea80000300800 */
[----:B------:R-:W-:Y:S04]  /*35f0*/  STS.U16 [R0+0x9800], R5 ;  /* 0x0098000500007388 */ /* 0x000fe80000000400 */
[----:B-1----:R-:W3:Y:S04]  /*3600*/  LDL.LU R28, [R1+0x780] ;  /* 0x00078000011c7983 */ /* 0x002ee80000300800 */
[----:B------:R0:W-:Y:S04]  /*3610*/  STS.U16 [R0+0x9c00], R4 ;  /* 0x009c000400007388 */ /* 0x0001e80000000400 */
[----:B------:R-:W-:Y:S06]  /*3620*/  BAR.SYNC.DEFER_BLOCKING 0x0 ;  /* 0x0000000000007b1d */ /* 0x000fec0000010000 */
[----:B0-----:R-:W4:Y:S04]  /*3630*/  LDL.LU.64 R4, [R1+0xd0] ;  /* 0x0000d00001047983 */ /* 0x001f280000300a00 */
[----:B------:R-:W4:Y:S04]  /*3640*/  LDL.LU.64 R6, [R1+0xd8] ;  /* 0x0000d80001067983 */ /* 0x000f280000300a00 */
[----:B--2---:R-:W-:Y:S04]  /*3650*/  LDSM.16.MT88.4 R16, [R29+0x100] ;  /* 0x000100001d10783b */ /* 0x004fe80000004200 */
[----:B------:R-:W-:Y:S04]  /*3660*/  LDSM.16.MT88.4 R12, [R29+0x300] ;  /* 0x000300001d0c783b */ /* 0x000fe80000004200 */
[----:B---3--:R-:W0:Y:S04]  /*3670*/  LDSM.16.M88.4 R24, [R28+0x8400] ;  /* 0x008400001c18783b */ /* 0x008e280000000200 */
[----:B------:R-:W-:Y:S04]  /*3680*/  LDSM.16.MT88.4 R20, [R29] ;  /* 0x000000001d14783b */ /* 0x000fe80000004200 */
[----:B------:R-:W-:Y:S04]  /*3690*/  LDSM.16.MT88.4 R8, [R29+0x200] ;  /* 0x000200001d08783b */ /* 0x000fe80000004200 */
[----:B----4-:R-:W-:Y:S04]  /*36a0*/  STL.64 [R1+0x750], R6 ;  /* 0x0007500601007387 */ /* 0x010fe80000100a00 */
[----:B------:R1:W-:Y:S04]  /*36b0*/  STL.64 [R1+0x748], R4 ;  /* 0x0007480401007387 */ /* 0x0003e80000100a00 */
[----:B-1----:R-:W2:Y:S04]  /*36c0*/  LDL.LU.64 R4, [R1+0x100] ;  /* 0x0001000001047983 */ /* 0x002ea80000300a00 */
[----:B------:R-:W3:Y:S01]  /*36d0*/  LDL.LU.64 R6, [R1+0x108] ;  /* 0x0001080001067983 */ /* 0x000ee20000300a00 */
[----:B0-----:R-:W-:-:S02]  /*36e0*/  IMAD.MOV.U32 R2, RZ, RZ, R24 ;  /* 0x000000ffff027224 */ /* 0x001fc400078e0018 */
[----:B------:R-:W-:Y:S01]  /*36f0*/  IMAD.MOV.U32 R0, RZ, RZ, R25 ;  /* 0x000000ffff007224 */ /* 0x000fe200078e0019 */
[----:B---3--:R-:W-:Y:S04]  /*3700*/  STL.64 [R1+0x768], R6 ;  /* 0x0007680601007387 */ /* 0x008fe80000100a00 */
[----:B--2---:R-:W-:Y:S04]  /*3710*/  STL.64 [R1+0x760], R4 ;  /* 0x0007600401007387 */ /* 0x004fe80000100a00 */
[----:B------:R-:W-:Y:S04]  /*3720*/  STL.64 [R1+0x778], R18 ;  /* 0x0007781201007387 */ /* 0x000fe80000100a00 */
[----:B------:R0:W-:Y:S04]  /*3730*/  STL.64 [R1+0x770], R16 ;  /* 0x0007701001007387 */ /* 0x0001e80000100a00 */
[----:B------:R-:W1:Y:S04]  /*3740*/  LDSM.16.M88.4 R4, [R28+0x8000] ;  /* 0x008000001c04783b */ /* 0x000e680000000200 */
[----:B0-----:R-:W2:Y:S04]  /*3750*/  LDL.LU.64 R16, [R1+0x260] ;  /* 0x0002600001107983 */ /* 0x001ea80000300a00 */
[----:B------:R-:W2:Y:S04]  /*3760*/  LDL.LU.64 R18, [R1+0x268] ;  /* 0x0002680001127983 */ /* 0x000ea80000300a00 */
[----:B-1----:R-:W-:Y:S04]  /*3770*/  STL.64 [R1+0x58], R6 ;  /* 0x0000580601007387 */ /* 0x002fe80000100a00 */
[----:B------:R0:W-:Y:S04]  /*3780*/  STL [R1+0x75c], R14 ;  /* 0x00075c0e01007387 */ /* 0x0001e80000100800 */
[----:B------:R1:W-:Y:S04]  /*3790*/  STL [R1+0x758], R15 ;  /* 0x0007580f01007387 */ /* 0x0003e80000100800 */
[----:B------:R-:W-:Y:S04]  /*37a0*/  STL [R1+0x740], R29 ;  /* 0x0007401d01007387 */ /* 0x000fe80000100800 */
[----:B------:R-:W-:Y:S04]  /*37b0*/  STL.64 [R1+0x48], R26 ;  /* 0x0000481a01007387 */ /* 0x000fe80000100a00 */
[----:B------:R-:W3:Y:S01]  /*37c0*/  LDSM.16.M88.4 R24, [R28+0x8800] ;  /* 0x008800001c18783b */ /* 0x000ee20000000200 */
[----:B0-----:R-:W-:-:S02]  /*37d0*/  IMAD.MOV.U32 R14, RZ, RZ, R4 ;  /* 0x000000ffff0e7224 */ /* 0x001fc400078e0004 */
[----:B-1----:R-:W-:Y:S01]  /*37e0*/  IMAD.MOV.U32 R15, RZ, RZ, R5 ;  /* 0x000000ffff0f7224 */ /* 0x002fe200078e0005 */
[----:B---3--:R-:W-:Y:S01]  /*37f0*/  STL.64 [R1+0x38], R26 ;  /* 0x0000381a01007387 */ /* 0x008fe20000100a00 */
[----:B--2---:R-:W-:Y:S11]  /*3800*/  HMMA.16816.F32.BF16 R16, R20, R4, R16 ;  /* 0x000000041410723c */ /* 0x004ff60000041810 */
[----:B------:R-:W-:Y:S11]  /*3810*/  @!UPT UIADD3 URZ, URZ, URZ, URZ ;  /* 0x0000003f3f3ff290 */ /* 0x000ff6000fffe03f */
[----:B------:R-:W-:Y:S01]  /*3820*/  @!UPT UIADD3 URZ, URZ, URZ, URZ ;  /* 0x0000003f3f3ff290 */ /* 0x000fe2000fffe03f */
[----:B------:R-:W-:Y:S04]  /*3830*/  STL.64 [R1+0x260], R16 ;  /* 0x0002601001007387 */ /* 0x000fe80000100a00 */
[----:B------:R0:W-:Y:S04]  /*3840*/  STL.64 [R1+0x268], R18 ;  /* 0x0002681201007387 */ /* 0x0001e80000100a00 */
[----:B0-----:R-:W2:Y:S04]  /*3850*/  LDL.LU.64 R18, [R1+0x778] ;  /* 0x0007780001127983 */ /* 0x001ea80000300a00 */
[----:B------:R-:W2:Y:S04]  /*3860*/  LDL.LU.64 R16, [R1+0x770] ;  /* 0x0007700001107983 */ /* 0x000ea80000300a00 */
[----:B------:R-:W2:Y:S04]  /*3870*/  LDL.LU.64 R6, [R1+0x768] ;  /* 0x0007680001067983 */ /* 0x000ea80000300a00 */
[----:B------:R-:W2:Y:S04]  /*3880*/  LDL.LU.64 R4, [R1+0x760] ;  /* 0x0007600001047983 */ /* 0x000ea80000300a00 */
[----:B------:R-:W-:Y:S04]  /*3890*/  STL.64 [R1+0x730], R22 ;  /* 0x0007301601007387 */ /* 0x000fe80000100a00 */
[----:B------:R0:W-:Y:S02]  /*38a0*/  STL.64 [R1+0x728], R20 ;  /* 0x0007281401007387 */ /* 0x0001e40000100a00 */
[----:B0-----:R-:W-:-:S02]  /*38b0*/  IMAD.MOV.U32 R20, RZ, RZ, R14 ;  /* 0x000000ffff147224 */ /* 0x001fc400078e000e */
[----:B------:R-:W-:Y:S01]  /*38c0*/  IMAD.MOV.U32 R21, RZ, RZ, R15 ;  /* 0x000000ffff157224 */ /* 0x000fe200078e000f */
[----:B------:R-:W3:Y:S04]  /*38d0*/  LDL.LU R14, [R1+0x75c] ;  /* 0x00075c00010e7983 */ /* 0x000ee80000300800 */
[----:B------:R-:W3:Y:S02]  /*38e0*/  LDL.LU R15, [R1+0x758] ;  /* 0x00075800010f7983 */ /* 0x000ee40000300800 */
[-C--:B--2---:R-:W-:Y:S11]  /*38f0*/  HMMA.16816.F32.BF16 R4, R16, R20.reuse, R4 ;  /* 0x000000141004723c */ /* 0x084ff60000041804 */
[----:B------:R-:W-:Y:S11]  /*3900*/  @!UPT UIADD3 URZ, URZ, URZ, URZ ;  /* 0x0000003f3f3ff290 */ /* 0x000ff6000fffe03f */
[----:B------:R-:W-:Y:S01]  /*3910*/  @!UPT UIADD3 URZ, URZ, URZ, URZ ;  /* 0x0000003f3f3ff290 */ /* 0x000fe2000fffe03f */
[----:B------:R-:W-:Y:S04]  /*3920*/  STL.64 [R1+0x300], R4 ;  /* 0x0003000401007387 */ /* 0x000fe80000100a00 */
[----:B------:R0:W-:Y:S04]  /*3930*/  STL.64 [R1+0x308], R6 ;  /* 0x0003080601007387 */ /* 0x0001e80000100a00 */
[----:B0-----:R-:W2:Y:S04]  /*3940*/  LDL.LU.64 R6, [R1+0x750] ;  /* 0x0007500001067983 */ /* 0x001ea80000300a00 */
[----:B------:R-:W2:Y:S04]  /*3950*/  LDL.LU.64 R4, [R1+0x748] ;  /* 0x0007480001047983 */ /* 0x000ea80000300a00 */
[----:B------:R-:W-:Y:S04]  /*3960*/  STL.64 [R1+0x720], R18 ;  /* 0x0007201201007387 */ /* 0x000fe80000100a00 */
[----:B------:R-:W-:Y:S04]  /*3970*/  STL.64 [R1+0x718], R16 ;  /* 0x0007181001007387 */ /* 0x000fe80000100a00 */
[----:B------:R-:W-:Y:S04]  /*3980*/  STL.64 [R1+0x710], R10 ;  /* 0x0007100a01007387 */ /* 0x000fe80000100a00 */
[----:B------:R-:W-:Y:S01]  /*3990*/  STL.64 [R1+0x708], R8 ;  /* 0x0007080801007387 */ /* 0x000fe20000100a00 */
[----:B--2---:R-:W-:Y:S11]  /*39a0*/  HMMA.16816.F32.BF16 R4, R8, R20, R4 ;  /* 0x000000140804723c */ /* 0x004ff60000041804 */
[----:B------:R-:W-:Y:S11]  /*39b0*/  @!UPT UIADD3 URZ, URZ, URZ, URZ ;  /* 0x0000003f3f3ff290 */ /* 0x000ff6000fffe03f */
[----:B------:R-:W-:Y:S01]  /*39c0*/  @!UPT UIADD3 URZ, URZ, URZ, URZ ;  /* 0x0000003f3f3ff290 */ /* 0x000fe2000fffe03f */
[----:B------:R0:W-:Y:S04]  /*39d0*/  STL.64 [R1+0x2f0], R4 ;  /* 0x0002f00401007387 */ /* 0x0001e80000100a00 */
[----:B------:R1:W-:Y:S04]  /*39e0*/  STL.64 [R1+0x2f8], R6 ;  /* 0x0002f80601007387 */ /* 0x0003e80000100a00 */
[----:B0-----:R-:W2:Y:S04]  /*39f0*/  LDL.LU.64 R4, [R1+0x60] ;  /* 0x0000600001047983 */ /* 0x001ea80000300a00 */
[----:B-1----:R-:W4:Y:S04]  /*3a00*/  LDL.LU.64 R6, [R1+0x68] ;  /* 0x0000680001067983 */ /* 0x002f280000300a00 */
[----:B----4-:R-:W-:Y:S04]  /*3a10*/  STL.64 [R1+0x680], R6 ;  /* 0x0006800601007387 */ /* 0x010fe80000100a00 */
[----:B--2---:R0:W-:Y:S04]  /*3a20*/  STL.64 [R1+0x678], R4 ;  /* 0x0006780401007387 */ /* 0x0041e80000100a00 */
[----:B0-----:R-:W2:Y:S04]  /*3a30*/  LDL.LU.64 R4, [R1+0x110] ;  /* 0x0001100001047983 */ /* 0x001ea80000300a00 */
[----:B------:R-:W4:Y:S01]  /*3a40*/  LDL.LU.64 R6, [R1+0x118] ;  /* 0x0001180001067983 */ /* 0x000f220000300a00 */
[----:B------:R-:W-:-:S02]  /*3a50*/  IMAD.MOV.U32 R29, RZ, RZ, R24 ;  /* 0x000000ffff1d7224 */ /* 0x000fc400078e0018 */
[----:B------:R-:W-:Y:S02]  /*3a60*/  IMAD.MOV.U32 R3, RZ, RZ, R25 ;  /* 0x000000ffff037224 */ /* 0x000fe400078e0019 */
[----:B------:R-:W0:Y:S04]  /*3a70*/  LDSM.16.M88.4 R24, [R28+0x8c00] ;  /* 0x008c00001c18783b */ /* 0x000e280000000200 */
[----:B----4-:R-:W-:Y:S04]  /*3a80*/  STL.64 [R1+0x690], R6 ;  /* 0x0006900601007387 */ /* 0x010fe80000100a00 */
[----:B--2---:R1:W-:Y:S04]  /*3a90*/  STL.64 [R1+0x688], R4 ;  /* 0x0006880401007387 */ /* 0x0043e80000100a00 */
[----:B-1----:R-:W2:Y:S04]  /*3aa0*/  LDL.LU.64 R4, [R1+0x230] ;  /* 0x0002300001047983 */ /* 0x002ea80000300a00 */
[----:B------:R-:W4:Y:S04]  /*3ab0*/  LDL.LU.64 R6, [R1+0x238] ;  /* 0x0002380001067983 */ /* 0x000f280000300a00 */
[----:B----4-:R-:W-:Y:S04]  /*3ac0*/  STL.64 [R1+0x6a0], R6 ;  /* 0x0006a00601007387 */ /* 0x010fe80000100a00 */
[----:B--2---:R1:W-:Y:S02]  /*3ad0*/  STL.64 [R1+0x698], R4 ;  /* 0x0006980401007387 */ /* 0x0043e40000100a00 */
[----:B-1----:R-:W-:-:S02]  /*3ae0*/  IMAD.MOV.U32 R4, RZ, RZ, R29 ;  /* 0x000000ffff047224 */ /* 0x002fc400078e001d */
[----:B------:R-:W-:Y:S01]  /*3af0*/  IMAD.MOV.U32 R5, RZ, RZ, R3 ;  /* 0x000000ffff057224 */ /* 0x000fe200078e0003 */
[----:B------:R-:W2:Y:S04]  /*3b00*/  LDL.LU R29, [R1+0x740] ;  /* 0x00074000011d7983 */ /* 0x000ea80000300800 */
[----:B------:R1:W-:Y:S02]  /*3b10*/  STL.64 [R1+0x6e0], R4 ;  /* 0x0006e00401007387 */ /* 0x0003e40000100a00 */
[----:B-1----:R-:W-:Y:S02]  /*3b20*/  IMAD.MOV.U32 R4, RZ, RZ, R2 ;  /* 0x000000ffff047224 */ /* 0x002fe400078e0002 */
[----:B------:R-:W-:-:S05]  /*3b30*/  IMAD.MOV.U32 R5, RZ, RZ, R0 ;  /* 0x000000ffff057224 */ /* 0x000fca00078e0000 */
[----:B------:R1:W-:Y:S04]  /*3b40*/  STL.64 [R1+0x738], R4 ;  /* 0x0007380401007387 */ /* 0x0003e80000100a00 */
[----:B-1----:R-:W3:Y:S04]  /*3b50*/  LDL.LU.64 R4, [R1+0x90] ;  /* 0x0000900001047983 */ /* 0x002ee80000300a00 */
[----:B------:R-:W3:Y:S04]  /*3b60*/  LDL.LU.64 R6, [R1+0x98] ;  /* 0x0000980001067983 */ /* 0x000ee80000300a00 */
[----:B------:R-:W4:Y:S04]  /*3b70*/  LDL.LU.64 R16, [R1+0x250] ;  /* 0x0002500001107983 */ /* 0x000f280000300a00 */
[----:B------:R-:W4:Y:S04]  /*3b80*/  LDL.LU.64 R18, [R1+0x258] ;  /* 0x0002580001127983 */ /* 0x000f280000300a00 */
[----:B------:R-:W2:Y:S04]  /*3b90*/  LDL.LU.64 R8, [R1+0xf0] ;  /* 0x0000f00001087983 */ /* 0x000ea80000300a00 */
[----:B------:R-:W2:Y:S04]  /*3ba0*/  LDL.LU.64 R10, [R1+0xf8] ;  /* 0x0000f800010a7983 */ /* 0x000ea80000300a00 */
[----:B0-----:R-:W-:Y:S04]  /*3bb0*/  STL.64 [R1+0x28], R26 ;  /* 0x0000281a01007387 */ /* 0x001fe80000100a00 */
[----:B------:R0:W-:Y:S04]  /*3bc0*/  STL.64 [R1+0x6a8], R24 ;  /* 0x0006a81801007387 */ /* 0x0001e80000100a00 */
[----:B0-----:R-:W2:Y:S04]  /*3bd0*/  LDL.LU.64 R24, [R1+0x70] ;  /* 0x0000700001187983 */ /* 0x001ea80000300a00 */
[----:B------:R-:W2:Y:S04]  /*3be0*/  LDL.LU.64 R26, [R1+0x78] ;  /* 0x00007800011a7983 */ /* 0x000ea80000300a00 */
[----:B--2---:R-:W-:Y:S04]  /*3bf0*/  STL.64 [R1+0x6b8], R26 ;  /* 0x0006b81a01007387 */ /* 0x004fe80000100a00 */
        /* <DEDUP_REMOVED lines=10> */
[----:B------:R-:W2:Y:S01]  /*3ca0*/  LDL.LU.64 R26, [R1+0x248] ;  /* 0x00024800011a7983 */ /* 0x000ea20000300a00 */
[----:B---3--:R-:W-:Y:S03]  /*3cb0*/  HMMA.16816.F32.BF16 R20, R12, R20, R4 ;  /* 0x000000140c14723c */ /* 0x008fe60000041804 */
[----:B--2---:R-:W-:Y:S04]  /*3cc0*/  STL.64 [R1+0x6f0], R26 ;  /* 0x0006f01a01007387 */ /* 0x004fe80000100a00 */
[----:B------:R0:W-:Y:S04]  /*3cd0*/  STL.64 [R1+0x6e8], R24 ;  /* 0x0006e81801007387 */ /* 0x0001e80000100a00 */
[----:B0-----:R-:W2:Y:S04]  /*3ce0*/  LDL.LU.64 R24, [R1+0x80] ;  /* 0x0000800001187983 */ /* 0x001ea80000300a00 */
[----:B------:R-:W3:Y:S04]  /*3cf0*/  LDL.LU.64 R26, [R1+0x88] ;  /* 0x00008800011a7983 */ /* 0x000ee80000300a00 */
[----:B---3--:R-:W-:Y:S04]  /*3d00*/  STL.64 [R1+0x700], R26 ;  /* 0x0007001a01007387 */ /* 0x008fe80000100a00 */
[----:B--2---:R0:W-:Y:S04]  /*3d10*/  STL.64 [R1+0x6f8], R24 ;  /* 0x0006f81801007387 */ /* 0x0041e80000100a00 */
[----:B0-----:R-:W2:Y:S04]  /*3d20*/  LDL.LU.64 R24, [R1+0xc0] ;  /* 0x0000c00001187983 */ /* 0x001ea80000300a00 */
[----:B------:R-:W2:Y:S04]  /*3d30*/  LDL.LU.64 R26, [R1+0xc8] ;  /* 0x0000c800011a7983 */ /* 0x000ea80000300a00 */
[----:B------:R-:W4:Y:S04]  /*3d40*/  LDL.LU.64 R4, [R1+0x738] ;  /* 0x0007380001047983 */ /* 0x000f280000300a00 */
[----:B------:R-:W-:Y:S04]  /*3d50*/  STL.64 [R1+0x2e0], R20 ;  /* 0x0002e01401007387 */ /* 0x000fe80000100a00 */
[----:B------:R0:W-:Y:S04]  /*3d60*/  STL.64 [R1+0x2e8], R22 ;  /* 0x0002e81601007387 */ /* 0x0001e80000100a00 */
[----:B0-----:R-:W4:Y:S04]  /*3d70*/  LDL.LU.64 R22, [R1+0x730] ;  /* 0x0007300001167983 */ /* 0x001f280000300a00 */
[----:B------:R-:W4:Y:S02]  /*3d80*/  LDL.LU.64 R20, [R1+0x728] ;  /* 0x0007280001147983 */ /* 0x000f240000300a00 */
[-C--:B----4-:R-:W-:Y:S11]  /*3d90*/  HMMA.16816.F32.BF16 R16, R20, R4.reuse, R16 ;  /* 0x000000041410723c */ /* 0x090ff60000041810 */
[----:B------:R-:W-:Y:S11]  /*3da0*/  @!UPT UIADD3 URZ, URZ, URZ, URZ ;  /* 0x0000003f3f3ff290 */ /* 0x000ff6000fffe03f */
[----:B------:R-:W-:Y:S01]  /*3db0*/  @!UPT UIADD3 URZ, URZ, URZ, URZ ;  /* 0x0000003f3f3ff290 */ /* 0x000fe2000fffe03f */
[----:B------:R-:W-:Y:S04]  /*3dc0*/  STL.64 [R1+0x100], R16 ;  /* 0x0001001001007387 */ /* 0x000fe80000100a00 */
[----:B------:R0:W-:Y:S04]  /*3dd0*/  STL.64 [R1+0x108], R18 ;  /* 0x0001081201007387 */ /* 0x0001e80000100a00 */
[----:B0-----:R-:W3:Y:S04]  /*3de0*/  LDL.LU.64 R18, [R1+0x720] ;  /* 0x0007200001127983 */ /* 0x001ee80000300a00 */
[----:B------:R-:W3:Y:S02]  /*3df0*/  LDL.LU.64 R16, [R1+0x718] ;  /* 0x0007180001107983 */ /* 0x000ee40000300a00 */
[-C--:B---3--:R-:W-:Y:S11]  /*3e00*/  HMMA.16816.F32.BF16 R8, R16, R4.reuse, R8 ;  /* 0x000000041008723c */ /* 0x088ff60000041808 */
[----:B------:R-:W-:Y:S11]  /*3e10*/  @!UPT UIADD3 URZ, URZ, URZ, URZ ;  /* 0x0000003f3f3ff290 */ /* 0x000ff6000fffe03f */
[----:B------:R-:W-:Y:S01]  /*3e20*/  @!UPT UIADD3 URZ, URZ, URZ, URZ ;  /* 0x0000003f3f3ff290 */ /* 0x000fe2000fffe03f */
[----:B------:R-:W-:Y:S04]  /*3e30*/  STL.64 [R1+0x290], R8 ;  /* 0x0002900801007387 */ /* 0x000fe80000100a00 */
[----:B------:R0:W-:Y:S04]  /*3e40*/  STL.64 [R1+0x298], R10 ;  /* 0x0002980a01007387 */ /* 0x0001e80000100a00 */
[----:B0-----:R-:W2:Y:S04]  /*3e50*/  LDL.LU.64 R10, [R1+0x710] ;  /* 0x00071000010a7983 */ /* 0x001ea80000300a00 */
[----:B------:R-:W2:Y:S02]  /*3e60*/  LDL.LU.64 R8, [R1+0x708] ;  /* 0x0007080001087983 */ /* 0x000ea40000300a00 */
[-C--:B--2---:R-:W-:Y:S11]  /*3e70*/  HMMA.16816.F32.BF16 R24, R8, R4.reuse, R24 ;  /* 0x000000040818723c */ /* 0x084ff60000041818 */
[----:B------:R-:W-:Y:S11]  /*3e80*/  @!UPT UIADD3 URZ, URZ, URZ, URZ ;  /* 0x0000003f3f3ff290 */ /* 0x000ff6000fffe03f */
[----:B------:R-:W-:Y:S01]  /*3e90*/  @!UPT UIADD3 URZ, URZ, URZ, URZ ;  /* 0x0000003f3f3ff290 */ /* 0x000fe2000fffe03f */
[----:B------:R-:W-:Y:S04]  /*3ea0*/  STL.64 [R1+0x2a0], R24 ;  /* 0x0002a01801007387 */ /* 0x000fe80000100a00 */
[----:B------:R0:W-:Y:S04]  /*3eb0*/  STL.64 [R1+0x2a8], R26 ;  /* 0x0002a81a01007387 */ /* 0x0001e80000100a00 */
[----:B0-----:R-:W2:Y:S04]  /*3ec0*/  LDL.LU.64 R26, [R1+0x700] ;  /* 0x00070000011a7983 */ /* 0x001ea80000300a00 */
[----:B------:R-:W2:Y:S02]  /*3ed0*/  LDL.LU.64 R24, [R1+0x6f8] ;  /* 0x0006f80001187983 */ /* 0x000ea40000300a00 */
[----:B--2---:R-:W-:Y:S02]  /*3ee0*/  HMMA.16816.F32.BF16 R4, R12, R4, R24 ;  /* 0x000000040c04723c */ /* 0x004fe40000041818 */
[----:B------:R-:W2:Y:S04]  /*3ef0*/  LDL.LU.64 R26, [R1+0x6f0] ;  /* 0x0006f000011a7983 */ /* 0x000ea80000300a00 */
[----:B------:R-:W2:Y:S11]  /*3f00*/  LDL.LU.64 R24, [R1+0x6e8] ;  /* 0x0006e80001187983 */ /* 0x000eb60000300a00 */
[----:B------:R-:W-:Y:S06]  /*3f10*/  @!UPT UIADD3 URZ, URZ, URZ, URZ ;  /* 0x0000003f3f3ff290 */ /* 0x000fec000fffe03f */
[----:B------:R0:W-:Y:S04]  /*3f20*/  STL.64 [R1+0x2d0], R4 ;  /* 0x0002d00401007387 */ /* 0x0001e80000100a00 */
[----:B------:R-:W-:Y:S04]  /*3f30*/  STL.64 [R1+0x2d8], R6 ;  /* 0x0002d80601007387 */ /* 0x000fe80000100a00 */
[----:B0-----:R-:W2:Y:S02]  /*3f40*/  LDL.LU.64 R4, [R1+0x6e0] ;  /* 0x0006e00001047983 */ /* 0x001ea40000300a00 */
[-C--:B--2---:R-:W-:Y:S11]  /*3f50*/  HMMA.16816.F32.BF16 R24, R20, R4.reuse, R24 ;  /* 0x000000041418723c */ /* 0x084ff60000041818 */
        /* <DEDUP_REMOVED lines=21> */
[----:B------:R-:W2:Y:S11]  /*40b0*/  LDL.LU.64 R24, [R1+0x6a8] ;  /* 0x0006a80001187983 */ /* 0x000eb60000300a00 */
[----:B------:R-:W-:Y:S10]  /*40c0*/  @!UPT UIADD3 URZ, URZ, URZ, URZ ;  /* 0x0000003f3f3ff290 */ /* 0x000ff4000fffe03f */
        /* <DEDUP_REMOVED lines=19> */
[----:B------:R0:W-:Y:S04]  /*4200*/  STL.64 [R1+0x628], R16 ;  /* 0x0006281001007387 */ /* 0x0001e80000100a00 */
[----:B0-----:R-:W3:Y:S04]  /*4210*/  LDL.LU.64 R16, [R1+0xa0] ;  /* 0x0000a00001107983 */ /* 0x001ee80000300a00 */
[----:B------:R-:W3:Y:S04]  /*4220*/  LDL.LU.64 R18, [R1+0xa8] ;  /* 0x0000a80001127983 */ /* 0x000ee80000300a00 */
[----:B------:R-:W-:Y:S04]  /*4230*/  STL.64 [R1+0x600], R10 ;  /* 0x0006000a01007387 */ /* 0x000fe80000100a00 */
[----:B------:R-:W-:Y:S01]  /*4240*/  STL.64 [R1+0x5f8], R8 ;  /* 0x0005f80801007387 */ /* 0x000fe20000100a00 */
[-C--:B---3--:R-:W-:Y:S11]  /*4250*/  HMMA.16816.F32.BF16 R16, R8, R24.reuse, R16 ;  /* 0x000000180810723c */ /* 0x088ff60000041810 */
[----:B------:R-:W-:Y:S11]  /*4260*/  @!UPT UIADD3 URZ, URZ, URZ, URZ ;  /* 0x0000003f3f3ff290 */ /* 0x000ff6000fffe03f */
[----:B------:R-:W-:Y:S01]  /*4270*/  @!UPT UIADD3 URZ, URZ, URZ, URZ ;  /* 0x0000003f3f3ff290 */ /* 0x000fe2000fffe03f */
[----:B------:R0:W-:Y:S04]  /*4280*/  STL.64 [R1+0x270], R16 ;  /* 0x0002701001007387 */ /* 0x0001e80000100a00 */
[----:B------:R1:W-:Y:S04]  /*4290*/  STL.64 [R1+0x278], R18 ;  /* 0x0002781201007387 */ /* 0x0003e80000100a00 */
[----:B0-----:R-:W3:Y:S04]  /*42a0*/  LDL.LU.64 R16, [R1+0x1f0] ;  /* 0x0001f00001107983 */ /* 0x001ee80000300a00 */
[----:B-1----:R-:W4:Y:S01]  /*42b0*/  LDL.LU.64 R18, [R1+0x1f8] ;  /* 0x0001f80001127983 */ /* 0x002f220000300a00 */
[----:B--2---:R-:W-:Y:S03]  /*42c0*/  HMMA.16816.F32.BF16 R4, R12, R24, R4 ;  /* 0x000000180c04723c */ /* 0x004fe60000041804 */
[----:B------:R-:W0:Y:S11]  /*42d0*/  LDSM.16.M88.4 R24, [R28+0x9800] ;  /* 0x009800001c18783b */ /* 0x000e360000000200 */
[----:B------:R-:W-:Y:S09]  /*42e0*/  @!UPT UIADD3 URZ, URZ, URZ, URZ ;  /* 0x0000003f3f3ff290 */ /* 0x000ff2000fffe03f */
[----:B------:R-:W-:Y:S04]  /*42f0*/  STL.64 [R1+0x2b0], R4 ;  /* 0x0002b00401007387 */ /* 0x000fe80000100a00 */
[----:B------:R-:W-:Y:S04]  /*4300*/  STL.64 [R1+0x2b8], R6 ;  /* 0x0002b80601007387 */ /* 0x000fe80000100a00 */
[----:B------:R-:W-:Y:S04]  /*4310*/  LDSM.16.M88.4 R4, [R28+0x9c00] ;  /* 0x009c00001c04783b */ /* 0x000fe80000000200 */
[----:B----4-:R-:W-:Y:S04]  /*4320*/  STL.64 [R1+0x640], R18 ;  /* 0x0006401201007387 */ /* 0x010fe80000100a00 */
[----:B---3--:R1:W-:Y:S04]  /*4330*/  STL.64 [R1+0x638], R16 ;  /* 0x0006381001007387 */ /* 0x0083e80000100a00 */
[----:B-1----:R-:W2:Y:S04]  /*4340*/  LDL.LU.64 R16, [R1+0x200] ;  /* 0x0002000001107983 */ /* 0x002ea80000300a00 */
[----:B------:R-:W3:Y:S04]  /*4350*/  LDL.LU.64 R18, [R1+0x208] ;  /* 0x0002080001127983 */ /* 0x000ee80000300a00 */
[----:B---3--:R-:W-:Y:S04]  /*4360*/  STL.64 [R1+0x650], R18 ;  /* 0x0006501201007387 */ /* 0x008fe80000100a00 */
[----:B--2---:R-:W-:Y:S04]  /*4370*/  STL.64 [R1+0x648], R16 ;  /* 0x0006481001007387 */ /* 0x004fe80000100a00 */
[----:B------:R-:W2:Y:S04]  /*4380*/  LDL.LU.64 R8, [R1+0x1b0] ;  /* 0x0001b00001087983 */ /* 0x000ea80000300a00 */
[----:B------:R-:W3:Y:S04]  /*4390*/  LDL.LU.64 R10, [R1+0x1b8] ;  /* 0x0001b800010a7983 */ /* 0x000ee80000300a00 */
[----:B------:R-:W-:Y:S04]  /*43a0*/  LDSM.16.M88.4 R16, [R28+0x9400] ;  /* 0x009400001c10783b */ /* 0x000fe80000000200 */
[----:B---3--:R-:W-:Y:S04]  /*43b0*/  STL.64 [R1+0x610], R10 ;  /* 0x0006100a01007387 */ /* 0x008fe80000100a00 */
[----:B--2---:R1:W-:Y:S04]  /*43c0*/  STL.64 [R1+0x608], R8 ;  /* 0x0006080801007387 */ /* 0x0043e80000100a00 */
[----:B-1----:R-:W2:Y:S04]  /*43d0*/  LDL.LU.64 R8, [R1+0x1c0] ;  /* 0x0001c00001087983 */ /* 0x002ea80000300a00 */
[----:B------:R-:W3:Y:S04]  /*43e0*/  LDL.LU.64 R10, [R1+0x1c8] ;  /* 0x0001c800010a7983 */ /* 0x000ee80000300a00 */
[----:B---3--:R-:W-:Y:S04]  /*43f0*/  STL.64 [R1+0x620], R10 ;  /* 0x0006200a01007387 */ /* 0x008fe80000100a00 */
[----:B--2---:R-:W-:Y:S04]  /*4400*/  STL.64 [R1+0x618], R8 ;  /* 0x0006180801007387 */ /* 0x004fe80000100a00 */
[----:B------:R-:W-:Y:S04]  /*4410*/  STL.64 [R1+0x5c8], R14 ;  /* 0x0005c80e01007387 */ /* 0x000fe80000100a00 */
[----:B------:R1:W-:Y:S04]  /*4420*/  STL.64 [R1+0x5c0], R12 ;  /* 0x0005c00c01007387 */ /* 0x0003e80000100a00 */
[----:B------:R-:W2:Y:S04]  /*4430*/  LDSM.16.M88.4 R8, [R28+0x9000] ;  /* 0x009000001c08783b */ /* 0x000ea80000000200 */
[----:B-1----:R-:W3:Y:S04]  /*4440*/  LDL.LU.64 R12, [R1+0x1d0] ;  /* 0x0001d000010c7983 */ /* 0x002ee80000300a00 */
[----:B------:R-:W4:Y:S04]  /*4450*/  LDL.LU.64 R14, [R1+0x1d8] ;  /* 0x0001d800010e7983 */ /* 0x000f280000300a00 */
[----:B----4-:R-:W-:Y:S04]  /*4460*/  STL.64 [R1+0x660], R14 ;  /* 0x0006600e01007387 */ /* 0x010fe80000100a00 */
[----:B---3--:R1:W-:Y:S04]  /*4470*/  STL.64 [R1+0x658], R12 ;  /* 0x0006580c01007387 */ /* 0x0083e80000100a00 */
[----:B-1----:R-:W3:Y:S04]  /*4480*/  LDL.LU.64 R12, [R1+0x210] ;  /* 0x00021000010c7983 */ /* 0x002ee80000300a00 */
[----:B------:R-:W4:Y:S04]  /*4490*/  LDL.LU.64 R14, [R1+0x218] ;  /* 0x00021800010e7983 */ /* 0x000f280000300a00 */
[----:B----4-:R-:W-:Y:S04]  /*44a0*/  STL.64 [R1+0x670], R14 ;  /* 0x0006700e01007387 */ /* 0x010fe80000100a00 */
[----:B---3--:R1:W-:Y:S04]  /*44b0*/  STL.64 [R1+0x668], R12 ;  /* 0x0006680c01007387 */ /* 0x0083e80000100a00 */
[----:B-1----:R-:W3:Y:S04]  /*44c0*/  LDL.LU.64 R12, [R1+0x220] ;  /* 0x00022000010c7983 */ /* 0x002ee80000300a00 */
[----:B------:R-:W3:Y:S04]  /*44d0*/  LDL.LU.64 R14, [R1+0x228] ;  /* 0x00022800010e7983 */ /* 0x000ee80000300a00 */
[----:B0-----:R-:W-:Y:S04]  /*44e0*/  STL [R1+0x53c], R26 ;  /* 0x00053c1a01007387 */ /* 0x001fe80000100800 */
[----:B--2---:R-:W-:Y:S04]  /*44f0*/  STL.64 [R1+0x18], R10 ;  /* 0x0000180a01007387 */ /* 0x004fe80000100a00 */
[----:B------:R-:W-:Y:S04]  /*4500*/  STL.64 [R1], R16 ;  /* 0x0000001001007387 */ /* 0x000fe80000100a00 */
[----:B------:R-:W-:Y:S04]  /*4510*/  STL.64 [R1+0x8], R18 ;  /* 0x0000081201007387 */ /* 0x000fe80000100a00 */
[----:B------:R-:W-:Y:S04]  /*4520*/  STL [R1+0x538], R27 ;  /* 0x0005381b01007387 */ /* 0x000fe80000100800 */
[----:B------:R-:W-:Y:S01]  /*4530*/  STL [R1+0x38c], R28 ;  /* 0x00038c1c01007387 */ /* 0x000fe20000100800 */
[C---:B---3--:R-:W-:Y:S11]  /*4540*/  HMMA.16816.F32.BF16 R12, R20.reuse, R8, R12 ;  /* 0x00000008140c723c */ /* 0x048ff6000004180c */
[----:B------:R-:W-:Y:S11]  /*4550*/  @!UPT UIADD3 URZ, URZ, URZ, URZ ;  /* 0x0000003f3f3ff290 */ /* 0x000ff6000fffe03f */
[----:B------:R-:W-:Y:S01]  /*4560*/  @!UPT UIADD3 URZ, URZ, URZ, URZ ;  /* 0x0000003f3f3ff290 */ /* 0x000fe2000fffe03f */
[----:B------:R-:W-:Y:S04]  /*4570*/  STL.64 [R1+0xd0], R12 ;  /* 0x0000d00c01007387 */ /* 0x000fe80000100a00 */
[----:B------:R0:W-:Y:S04]  /*4580*/  STL.64 [R1+0xd8], R14 ;  /* 0x0000d80e01007387 */ /* 0x0001e80000100a00 */
[----:B0-----:R-:W2:Y:S04]  /*4590*/  LDL.LU.64 R14, [R1+0x670] ;  /* 0x00067000010e7983 */ /* 0x001ea80000300a00 */
[----:B------:R-:W2:Y:S02]  /*45a0*/  LDL.LU.64 R12, [R1+0x668] ;  /* 0x00066800010c7983 */ /* 0x000ea40000300a00 */
[C---:B--2---:R-:W-:Y:S02]  /*45b0*/  HMMA.16816.F32.BF16 R16, R20.reuse, R16, R12 ;  /* 0x000000101410723c */ /* 0x044fe4000004180c */
[----:B------:R-:W2:Y:S04]  /*45c0*/  LDL.LU.64 R14, [R1+0x660] ;  /* 0x00066000010e7983 */ /* 0x000ea80000300a00 */
[----:B------:R-:W2:Y:S11]  /*45d0*/  LDL.LU.64 R12, [R1+0x658] ;  /* 0x00065800010c7983 */ /* 0x000eb60000300a00 */
[----:B------:R-:W-:Y:S06]  /*45e0*/  @!UPT UIADD3 URZ, URZ, URZ, URZ ;  /* 0x0000003f3f3ff290 */ /* 0x000fec000fffe03f */
[----:B------:R-:W-:Y:S04]  /*45f0*/  STL.64 [R1+0xc0], R16 ;  /* 0x0000c01001007387 */ /* 0x000fe80000100a00 */
[----:B------:R0:W-:Y:S04]  /*4600*/  STL.64 [R1+0xc8], R18 ;  /* 0x0000c81201007387 */ /* 0x0001e80000100a00 */
[----:B0-----:R-:W3:Y:S04]  /*4610*/  LDL.LU.64 R18, [R1+0x650] ;  /* 0x0006500001127983 */ /* 0x001ee80000300a00 */
[----:B------:R-:W3:Y:S02]  /*4620*/  LDL.LU.64 R16, [R1+0x648] ;  /* 0x0006480001107983 */ /* 0x000ee40000300a00 */
[C---:B---3--:R-:W-:Y:S11]  /*4630*/  HMMA.16816.F32.BF16 R16, R20.reuse, R24, R16 ;  /* 0x000000181410723c */ /* 0x048ff60000041810 */
[----:B------:R-:W-:Y:S11]  /*4640*/  @!UPT UIADD3 URZ, URZ, URZ, URZ ;  /* 0x0000003f3f3ff290 */ /* 0x000ff6000fffe03f */
[----:B------:R-:W-:Y:S01]  /*4650*/  @!UPT UIADD3 URZ, URZ, URZ, URZ ;  /* 0x0000003f3f3ff290 */ /* 0x000fe2000fffe03f */
[----:B------:R-:W-:Y:S04]  /*4660*/  STL.64 [R1+0xb0], R16 ;  /* 0x0000b01001007387 */ /* 0x000fe80000100a00 */
[----:B------:R0:W-:Y:S04]  /*4670*/  STL.64 [R1+0xb8], R18 ;  /* 0x0000b81201007387 */ /* 0x0001e80000100a00 */
[----:B0-----:R-:W3:Y:S04]  /*4680*/  LDL.LU.64 R18, [R1+0x640] ;  /* 0x0006400001127983 */ /* 0x001ee80000300a00 */
[----:B------:R-:W3:Y:S02]  /*4690*/  LDL.LU.64 R16, [R1+0x638] ;  /* 0x0006380001107983 */ /* 0x000ee40000300a00 */
[----:B---3--:R-:W-:Y:S02]  /*46a0*/  HMMA.16816.F32.BF16 R20, R20, R4, R16 ;  /* 0x000000041414723c */ /* 0x008fe40000041810 */
[----:B------:R-:W2:Y:S04]  /*46b0*/  LDL.LU.64 R18, [R1+0x630] ;  /* 0x0006300001127983 */ /* 0x000ea80000300a00 */
[----:B------:R-:W2:Y:S01]  /*46c0*/  LDL.LU.64 R16, [R1+0x628] ;  /* 0x0006280001107983 */ /* 0x000ea20000300a00 */
[----:B------:R-:W-:-:S02]  /*46d0*/  IMAD.MOV.U32 R2, RZ, RZ, R8 ;  /* 0x000000ffff027224 */ /* 0x000fc400078e0008 */
[----:B------:R-:W-:Y:S11]  /*46e0*/  IMAD.MOV.U32 R0, RZ, RZ, R9 ;  /* 0x000000ffff007224 */ /* 0x000ff600078e0009 */
[----:B------:R-:W-:Y:S03]  /*46f0*/  @!UPT UIADD3 URZ, URZ, URZ, URZ ;  /* 0x0000003f3f3ff290 */ /* 0x000fe6000fffe03f */
[----:B------:R0:W-:Y:S04]  /*4700*/  STL.64 [R1+0xa0], R20 ;  /* 0x0000a01401007387 */ /* 0x0001e80000100a00 */
[----:B------:R-:W-:Y:S04]  /*4710*/  STL.64 [R1+0xa8], R22 ;  /* 0x0000a81601007387 */ /* 0x000fe80000100a00 */
[----:B0-----:R-:W3:Y:S04]  /*4720*/  LDL.LU.64 R20, [R1] ;  /* 0x0000000001147983 */ /* 0x001ee80000300a00 */
[----:B------:R-:W3:Y:S01]  /*4730*/  LDL.LU.64 R10, [R1+0x620] ;  /* 0x00062000010a7983 */ /* 0x000ee20000300a00 */
[C---:B--2---:R-:W-:Y:S03]  /*4740*/  HMMA.16816.F32.BF16 R12, R16.reuse, R8, R12 ;  /* 0x00000008100c723c */ /* 0x044fe6000004180c */
[----:B------:R-:W3:Y:S11]  /*4750*/  LDL.LU.64 R8, [R1+0x618] ;  /* 0x0006180001087983 */ /* 0x000ef60000300a00 */
[----:B------:R-:W-:Y:S09]  /*4760*/  @!UPT UIADD3 URZ, URZ, URZ, URZ ;  /* 0x0000003f3f3ff290 */ /* 0x000ff2000fffe03f */
[----:B------:R0:W-:Y:S01]  /*4770*/  STL.64 [R1+0x90], R12 ;  /* 0x0000900c01007387 */ /* 0x0001e20000100a00 */
[----:B------:R-:W-:Y:S02]  /*4780*/  IMAD.MOV.U32 R26, RZ, RZ, R14 ;  /* 0x000000ffff1a7224 */ /* 0x000fe400078e000e */
[----:B------:R-:W-:Y:S01]  /*4790*/  IMAD.MOV.U32 R27, RZ, RZ, R15 ;  /* 0x000000ffff1b7224 */ /* 0x000fe200078e000f */
[----:B0-----:R-:W2:Y:S04]  /*47a0*/  LDL.LU.64 R12, [R1+0x1a0] ;  /* 0x0001a000010c7983 */ /* 0x001ea80000300a00 */
[----:B------:R-:W2:Y:S01]  /*47b0*/  LDL.LU.64 R14, [R1+0x1a8] ;  /* 0x0001a800010e7983 */ /* 0x000ea20000300a00 */
[C---:B---3--:R-:W-:Y:S11]  /*47c0*/  HMMA.16816.F32.BF16 R8, R16.reuse, R20, R8 ;  /* 0x000000141008723c */ /* 0x048ff60000041808 */
[----:B------:R-:W-:Y:S11]  /*47d0*/  @!UPT UIADD3 URZ, URZ, URZ, URZ ;  /* 0x0000003f3f3ff290 */ /* 0x000ff6000fffe03f */
[----:B------:R-:W-:Y:S01]  /*47e0*/  @!UPT UIADD3 URZ, URZ, URZ, URZ ;  /* 0x0000003f3f3ff290 */ /* 0x000fe2000fffe03f */
[----:B------:R-:W-:Y:S04]  /*47f0*/  STL.64 [R1+0x80], R8 ;  /* 0x0000800801007387 */ /* 0x000fe80000100a00 */
[----:B------:R0:W-:Y:S04]  /*4800*/  STL.64 [R1+0x88], R10 ;  /* 0x0000880a01007387 */ /* 0x0001e80000100a00 */
[----:B0-----:R-:W3:Y:S04]  /*4810*/  LDL.LU.64 R10, [R1+0x610] ;  /* 0x00061000010a7983 */ /* 0x001ee80000300a00 */
[----:B------:R-:W3:Y:S01]  /*4820*/  LDL.LU.64 R8, [R1+0x608] ;  /* 0x0006080001087983 */ /* 0x000ee20000300a00 */
[----:B--2---:R-:W-:Y:S01]  /*4830*/  HMMA.16816.F32.BF16 R12, R16, R4, R12 ;  /* 0x00000004100c723c */ /* 0x004fe2000004180c */
[----:B------:R-:W-:-:S02]  /*4840*/  IMAD.MOV.U32 R28, RZ, RZ, R20 ;  /* 0x000000ffff1c7224 */ /* 0x000fc400078e0014 */
[----:B------:R-:W-:-:S05]  /*4850*/  IMAD.MOV.U32 R3, RZ, RZ, R21 ;  /* 0x000000ffff037224 */ /* 0x000fca00078e0015 */
[----:B---3--:R-:W-:Y:S11]  /*4860*/  HMMA.16816.F32.BF16 R8, R16, R24, R8 ;  /* 0x000000181008723c */ /* 0x008ff60000041808 */
[----:B------:R-:W-:Y:S11]  /*4870*/  @!UPT UIADD3 URZ, URZ, URZ, URZ ;  /* 0x0000003f3f3ff290 */ /* 0x000ff6000fffe03f */
[----:B------:R-:W-:Y:S02]  /*4880*/  @!UPT UIADD3 URZ, URZ, URZ, URZ ;  /* 0x0000003f3f3ff290 */ /* 0x000fe4000fffe03f */
[----:B------:R-:W-:Y:S02]  /*4890*/  IMAD.MOV.U32 R23, RZ, RZ, R8 ;  /* 0x000000ffff177224 */ /* 0x000fe400078e0008 */
[----:B------:R-:W-:Y:S02]  /*48a0*/  IMAD.MOV.U32 R22, RZ, RZ, R9 ;  /* 0x000000ffff167224 */ /* 0x000fe400078e0009 */
[----:B------:R-:W-:Y:S02]  /*48b0*/  IMAD.MOV.U32 R21, RZ, RZ, R10 ;  /* 0x000000ffff157224 */ /* 0x000fe400078e000a */
[----:B------:R-:W-:Y:S02]  /*48c0*/  IMAD.MOV.U32 R20, RZ, RZ, R11 ;  /* 0x000000ffff147224 */ /* 0x000fe400078e000b */
[----:B------:R-:W2:Y:S04]  /*48d0*/  LDL.LU.64 R10, [R1+0x600] ;  /* 0x00060000010a7983 */ /* 0x000ea80000300a00 */
[----:B------:R-:W2:Y:S04]  /*48e0*/  LDL.LU.64 R8, [R1+0x5f8] ;  /* 0x0005f80001087983 */ /* 0x000ea80000300a00 */
[----:B------:R-:W-:Y:S04]  /*48f0*/  STL.64 [R1+0x5e8], R26 ;  /* 0x0005e81a01007387 */ /* 0x000fe80000100a00 */
[----:B------:R-:W-:Y:S04]  /*4900*/  STL.64 [R1+0x5e0], R24 ;  /* 0x0005e01801007387 */ /* 0x000fe80000100a00 */
[----:B------:R-:W-:Y:S04]  /*4910*/  STL.64 [R1+0x590], R22 ;  /* 0x0005901601007387 */ /* 0x000fe80000100a00 */
[----:B------:R0:W-:Y:S02]  /*4920*/  STL.64 [R1+0x588], R20 ;  /* 0x0005881401007387 */ /* 0x0001e40000100a00 */
[----:B0-----:R-:W-:-:S02]  /*4930*/  IMAD.MOV.U32 R20, RZ, RZ, R28 ;  /* 0x000000ffff147224 */ /* 0x001fc400078e001c */
[----:B------:R-:W-:-:S05]  /*4940*/  IMAD.MOV.U32 R21, RZ, RZ, R3 ;  /* 0x000000ffff157224 */ /* 0x000fca00078e0003 */
[----:B------:R0:W-:Y:S04]  /*4950*/  STL.64 [R1+0x5f0], R20 ;  /* 0x0005f01401007387 */ /* 0x0001e80000100a00 */
[----:B0-----:R-:W2:Y:S04]  /*4960*/  LDL.LU.64 R20, [R1+0x190] ;  /* 0x0001900001147983 */ /* 0x001ea80000300a00 */
[----:B------:R-:W2:Y:S04]  /*4970*/  LDL.LU.64 R22, [R1+0x198] ;  /* 0x0001980001167983 */ /* 0x000ea80000300a00 */
[----:B------:R-:W-:Y:S04]  /*4980*/  STL.64 [R1+0x60], R12 ;  /* 0x0000600c01007387 */ /* 0x000fe80000100a00 */
[----:B------:R-:W-:Y:S04]  /*4990*/  STL.64 [R1+0x68], R14 ;  /* 0x0000680e01007387 */ /* 0x000fe80000100a00 */
[----:B------:R-:W3:Y:S04]  /*49a0*/  LDL.LU.64 R24, [R1+0x180] ;  /* 0x0001800001187983 */ /* 0x000ee80000300a00 */
[----:B------:R-:W3:Y:S04]  /*49b0*/  LDL.LU.64 R26, [R1+0x188] ;  /* 0x00018800011a7983 */ /* 0x000ee80000300a00 */
[----:B------:R-:W-:Y:S04]  /*49c0*/  STL.64 [R1+0x5d8], R6 ;  /* 0x0005d80601007387 */ /* 0x000fe80000100a00 */
[----:B------:R0:W-:Y:S04]  /*49d0*/  STL.64 [R1+0x5d0], R4 ;  /* 0x0005d00401007387 */ /* 0x0001e80000100a00 */
[----:B0-----:R-:W4:Y:S04]  /*49e0*/  LDL.LU.64 R4, [R1+0x160] ;  /* 0x0001600001047983 */ /* 0x001f280000300a00 */
[----:B------:R-:W4:Y:S04]  /*49f0*/  LDL.LU.64 R6, [R1+0x168] ;  /* 0x0001680001067983 */ /* 0x000f280000300a00 */
[----:B------:R-:W2:Y:S04]  /*4a00*/  LDL.LU.64 R12, [R1+0x120] ;  /* 0x00012000010c7983 */ /* 0x000ea80000300a00 */
[----:B------:R-:W2:Y:S04]  /*4a10*/  LDL.LU.64 R14, [R1+0x128] ;  /* 0x00012800010e7983 */ /* 0x000ea80000300a00 */
[----:B------:R-:W2:Y:S04]  /*4a20*/  LDL.LU.64 R16, [R1+0x130] ;  /* 0x0001300001107983 */ /* 0x000ea80000300a00 */
[----:B------:R-:W2:Y:S04]  /*4a30*/  LDL.LU.64 R18, [R1+0x138] ;  /* 0x0001380001127983 */ /* 0x000ea80000300a00 */
[----:B--2---:R-:W-:Y:S04]  /*4a40*/  STL.64 [R1+0x5a0], R18 ;  /* 0x0005a01201007387 */ /* 0x004fe80000100a00 */
[----:B------:R0:W-:Y:S04]  /*4a50*/  STL.64 [R1+0x598], R16 ;  /* 0x0005981001007387 */ /* 0x0001e80000100a00 */
[----:B0-----:R-:W2:Y:S04]  /*4a60*/  LDL.LU.64 R16, [R1+0x150] ;  /* 0x0001500001107983 */ /* 0x001ea80000300a00 */
[----:B------:R-:W2:Y:S04]  /*4a70*/  LDL.LU.64 R18, [R1+0x158] ;  /* 0x0001580001127983 */ /* 0x000ea80000300a00 */
[----:B--2---:R-:W-:Y:S04]  /*4a80*/  STL.64 [R1+0x5b0], R18 ;  /* 0x0005b01201007387 */ /* 0x004fe80000100a00 */
[----:B------:R0:W-:Y:S02]  /*4a90*/  STL.64 [R1+0x5a8], R16 ;  /* 0x0005a81001007387 */ /* 0x0001e40000100a00 */
[----:B0-----:R-:W-:-:S02]  /*4aa0*/  IMAD.MOV.U32 R16, RZ, RZ, R2 ;  /* 0x000000ffff107224 */ /* 0x001fc400078e0002 */
[----:B------:R-:W-:-:S07]  /*4ab0*/  IMAD.MOV.U32 R17, RZ, RZ, R0 ;  /* 0x000000ffff117224 */ /* 0x000fce00078e0000 */
[C---:B------:R-:W-:Y:S11]  /*4ac0*/  HMMA.16816.F32.BF16 R20, R8.reuse, R16, R20 ;  /* 0x000000100814723c */ /* 0x040ff60000041814 */
[----:B------:R-:W-:Y:S11]  /*4ad0*/  @!UPT UIADD3 URZ, URZ, URZ, URZ ;  /* 0x0000003f3f3ff290 */ /* 0x000ff6000fffe03f */
[----:B------:R-:W-:Y:S01]  /*4ae0*/  @!UPT UIADD3 URZ, URZ, URZ, URZ ;  /* 0x0000003f3f3ff290 */ /* 0x000fe2000fffe03f */
[----:B------:R0:W-:Y:S04]  /*4af0*/  STL.64 [R1+0x190], R20 ;  /* 0x0001901401007387 */ /* 0x0001e80000100a00 */
[----:B------:R-:W-:Y:S04]  /*4b00*/  STL.64 [R1+0x198], R22 ;  /* 0x0001981601007387 */ /* 0x000fe80000100a00 */
[----:B0-----:R-:W3:Y:S02]  /*4b10*/  LDL.LU.64 R20, [R1+0x5f0] ;  /* 0x0005f00001147983 */ /* 0x001ee40000300a00 */
[C---:B---3--:R-:W-:Y:S11]  /*4b20*/  HMMA.16816.F32.BF16 R24, R8.reuse, R20, R24 ;  /* 0x000000140818723c */ /* 0x048ff60000041818 */
[----:B------:R-:W-:Y:S11]  /*4b30*/  @!UPT UIADD3 URZ, URZ, URZ, URZ ;  /* 0x0000003f3f3ff290 */ /* 0x000ff6000fffe03f */
[----:B------:R-:W-:Y:S01]  /*4b40*/  @!UPT UIADD3 URZ, URZ, URZ, URZ ;  /* 0x0000003f3f3ff290 */ /* 0x000fe2000fffe03f */
[----:B------:R-:W-:Y:S04]  /*4b50*/  STL.64 [R1+0x180], R24 ;  /* 0x0001801801007387 */ /* 0x000fe80000100a00 */
[----:B------:R0:W-:Y:S04]  /*4b60*/  STL.64 [R1+0x188], R26 ;  /* 0x0001881a01007387 */ /* 0x0001e80000100a00 */
[----:B0-----:R-:W2:Y:S04]  /*4b70*/  LDL.LU.64 R26, [R1+0x5e8] ;  /* 0x0005e800011a7983 */ /* 0x001ea80000300a00 */
[----:B------:R-:W4:Y:S04]  /*4b80*/  LDL.LU.64 R24, [R1+0x5e0] ;  /* 0x0005e00001187983 */ /* 0x000f280000300a00 */
[----:B------:R0:W-:Y:S04]  /*4b90*/  STL.64 [R1+0x5b8], R20 ;  /* 0x0005b81401007387 */ /* 0x0001e80000100a00 */
[----:B0-----:R-:W3:Y:S04]  /*4ba0*/  LDL.LU.64 R20, [R1+0x170] ;  /* 0x0001700001147983 */ /* 0x001ee80000300a00 */
[----:B------:R-:W3:Y:S01]  /*4bb0*/  LDL.LU.64 R22, [R1+0x178] ;  /* 0x0001780001167983 */ /* 0x000ee20000300a00 */
[C---:B----4-:R-:W-:Y:S11]  /*4bc0*/  HMMA.16816.F32.BF16 R4, R8.reuse, R24, R4 ;  /* 0x000000180804723c */ /* 0x050ff60000041804 */
[----:B------:R-:W-:Y:S11]  /*4bd0*/  @!UPT UIADD3 URZ, URZ, URZ, URZ ;  /* 0x0000003f3f3ff290 */ /* 0x000ff6000fffe03f */
[----:B------:R-:W-:Y:S01]  /*4be0*/  @!UPT UIADD3 URZ, URZ, URZ, URZ ;  /* 0x0000003f3f3ff290 */ /* 0x000fe2000fffe03f */
[----:B------:R-:W-:Y:S04]  /*4bf0*/  STL.64 [R1+0x160], R4 ;  /* 0x0001600401007387 */ /* 0x000fe80000100a00 */
[----:B------:R0:W-:Y:S04]  /*4c00*/  STL.64 [R1+0x168], R6 ;  /* 0x0001680601007387 */ /* 0x0001e80000100a00 */
[----:B0-----:R-:W4:Y:S04]  /*4c10*/  LDL.LU.64 R6, [R1+0x5d8] ;  /* 0x0005d80001067983 */ /* 0x001f280000300a00 */
[----:B------:R-:W2:Y:S02]  /*4c20*/  LDL.LU.64 R4, [R1+0x5d0] ;  /* 0x0005d00001047983 */ /* 0x000ea40000300a00 */
[----:B--2---:R-:W-:Y:S02]  /*4c30*/  HMMA.16816.F32.BF16 R8, R8, R4, R12 ;  /* 0x000000040808723c */ /* 0x004fe4000004180c */
[----:B------:R-:W3:Y:S04]  /*4c40*/  LDL.LU.64 R14, [R1+0x5c8] ;  /* 0x0005c800010e7983 */ /* 0x000ee80000300a00 */
[----:B------:R-:W3:Y:S11]  /*4c50*/  LDL.LU.64 R12, [R1+0x5c0] ;  /* 0x0005c000010c7983 */ /* 0x000ef60000300a00 */
[----:B------:R-:W-:Y:S06]  /*4c60*/  @!UPT UIADD3 URZ, URZ, URZ, URZ ;  /* 0x0000003f3f3ff290 */ /* 0x000fec000fffe03f */
[----:B------:R0:W-:Y:S04]  /*4c70*/  STL.64 [R1+0x120], R8 ;  /* 0x0001200801007387 */ /* 0x0001e80000100a00 */
[----:B------:R1:W-:Y:S04]  /*4c80*/  STL.64 [R1+0x128], R10 ;  /* 0x0001280a01007387 */ /* 0x0003e80000100a00 */
[----:B0-----:R-:W2:Y:S04]  /*4c90*/  LDL.LU.64 R8, [R1+0x140] ;  /* 0x0001400001087983 */ /* 0x001ea80000300a00 */
[----:B-1----:R-:W2:Y:S01]  /*4ca0*/  LDL.LU.64 R10, [R1+0x148] ;  /* 0x00014800010a7983 */ /* 0x002ea20000300a00 */
[C---:B---3--:R-:W-:Y:S03]  /*4cb0*/  HMMA.16816.F32.BF16 R16, R12.reuse, R16, R20 ;  /* 0x000000100c10723c */ /* 0x048fe60000041814 */
[----:B------:R-:W3:Y:S11]  /*4cc0*/  LDL.LU.64 R20, [R1+0x5b8] ;  /* 0x0005b80001147983 */ /* 0x000ef60000300a00 */
[----:B------:R-:W-:Y:S09]  /*4cd0*/  @!UPT UIADD3 URZ, URZ, URZ, URZ ;  /* 0x0000003f3f3ff290 */ /* 0x000ff2000fffe03f */
[----:B------:R-:W-:Y:S04]  /*4ce0*/  STL.64 [R1+0x170], R16 ;  /* 0x0001701001007387 */ /* 0x000fe80000100a00 */
[----:B------:R0:W-:Y:S04]  /*4cf0*/  STL.64 [R1+0x178], R18 ;  /* 0x0001781201007387 */ /* 0x0001e80000100a00 */
[----:B0-----:R-:W3:Y:S04]  /*4d00*/  LDL.LU.64 R18, [R1+0x5b0] ;  /* 0x0005b00001127983 */ /* 0x001ee80000300a00 */
[----:B------:R-:W3:Y:S02]  /*4d10*/  LDL.LU.64 R16, [R1+0x5a8] ;  /* 0x0005a80001107983 */ /* 0x000ee40000300a00 */
[C---:B---3--:R-:W-:Y:S02]  /*4d20*/  HMMA.16816.F32.BF16 R20, R12.reuse, R20, R16 ;  /* 0x000000140c14723c */ /* 0x048fe40000041810 */
[----:B------:R-:W3:Y:S04]  /*4d30*/  LDL.LU.64 R18, [R1+0x5a0] ;  /* 0x0005a00001127983 */ /* 0x000ee80000300a00 */
[----:B------:R-:W3:Y:S02]  /*4d40*/  LDL.LU.64 R16, [R1+0x598] ;  /* 0x0005980001107983 */ /* 0x000ee40000300a00 */
[C---:B--2---:R-:W-:Y:S11]  /*4d50*/  HMMA.16816.F32.BF16 R8, R12.reuse, R24, R8 ;  /* 0x000000180c08723c */ /* 0x044ff60000041808 */
[----:B------:R-:W-:Y:S04]  /*4d60*/  @!UPT UIADD3 URZ, URZ, URZ, URZ ;  /* 0x0000003f3f3ff290 */ /* 0x000fe8000fffe03f */
[----:B------:R-:W-:Y:S04]  /*4d70*/  STL.64 [R1+0x150], R20 ;  /* 0x0001501401007387 */ /* 0x000fe80000100a00 */
[----:B------:R0:W-:Y:S04]  /*4d80*/  STL.64 [R1+0x158], R22 ;  /* 0x0001581601007387 */ /* 0x0001e80000100a00 */
[----:B0-----:R-:W2:Y:S04]  /*4d90*/  LDL.LU.64 R22, [R1+0x590] ;  /* 0x0005900001167983 */ /* 0x001ea80000300a00 */
[----:B------:R-:W2:Y:S04]  /*4da0*/  LDL.LU.64 R20, [R1+0x588] ;  /* 0x0005880001147983 */ /* 0x000ea80000300a00 */
[----:B------:R-:W-:Y:S04]  /*4db0*/  STL.64 [R1+0x540], R26 ;  /* 0x0005401a01007387 */ /* 0x000fe80000100a00 */
[----:B------:R-:W-:Y:S04]  /*4dc0*/  STL.64 [R1+0x140], R8 ;  /* 0x0001400801007387 */ /* 0x000fe80000100a00 */
[----:B------:R-:W-:Y:S04]  /*4dd0*/  STL.64 [R1+0x148], R10 ;  /* 0x0001480a01007387 */ /* 0x000fe80000100a00 */
[----:B----4-:R-:W-:Y:S04]  /*4de0*/  STL.64 [R1+0x580], R6 ;  /* 0x0005800601007387 */ /* 0x010fe80000100a00 */
[----:B------:R-:W-:Y:S01]  /*4df0*/  LDSM.16.MT88.4 R8, [R29+0x4000] ;  /* 0x004000001d08783b */ /* 0x000fe20000004200 */
[----:B---3--:R-:W-:Y:S03]  /*4e00*/  HMMA.16816.F32.BF16 R16, R12, R4, R16 ;  /* 0x000000040c10723c */ /* 0x008fe60000041810 */
[----:B------:R-:W0:Y:S11]  /*4e10*/  LDSM.16.MT88.4 R12, [R29+0x4100] ;  /* 0x004100001d0c783b */ /* 0x000e360000004200 */
[----:B------:R-:W-:Y:S10]  /*4e20*/  @!UPT UIADD3 URZ, URZ, URZ, URZ ;  /* 0x0000003f3f3ff290 */ /* 0x000ff4000fffe03f */
[----:B------:R-:W-:Y:S02]  /*4e30*/  IMAD.MOV.U32 R28, RZ, RZ, R16 ;  /* 0x000000ffff1c7224 */ /* 0x000fe400078e0010 */
[----:B------:R-:W-:Y:S02]  /*4e40*/  IMAD.MOV.U32 R2, RZ, RZ, R17 ;  /* 0x000000ffff027224 */ /* 0x000fe400078e0011 */
[----:B------:R-:W-:Y:S02]  /*4e50*/  IMAD.MOV.U32 R3, RZ, RZ, R18 ;  /* 0x000000ffff037224 */ /* 0x000fe400078e0012 */
[----:B------:R-:W-:Y:S02]  /*4e60*/  IMAD.MOV.U32 R0, RZ, RZ, R19 ;  /* 0x000000ffff007224 */ /* 0x000fe400078e0013 */
[----:B------:R-:W1:Y:S04]  /*4e70*/  LDSM.16.MT88.4 R16, [R29+0x4200] ;  /* 0x004200001d10783b */ /* 0x000e680000004200 */
[----:B------:R-:W-:Y:S04]  /*4e80*/  STL [R1+0x41c], R2 ;  /* 0x00041c0201007387 */ /* 0x000fe80000100800 */
[----:B------:R-:W-:Y:S04]  /*4e90*/  STL [R1+0x418], R28 ;  /* 0x0004181c01007387 */ /* 0x000fe80000100800 */
[----:B0-----:R-:W-:Y:S04]  /*4ea0*/  STL.64 [R1+0x520], R14 ;  /* 0x0005200e01007387 */ /* 0x001fe80000100a00 */
[----:B------:R-:W-:Y:S04]  /*4eb0*/  STL.64 [R1+0x518], R12 ;  /* 0x0005180c01007387 */ /* 0x000fe80000100a00 */
[----:B-1----:R-:W-:Y:S04]  /*4ec0*/  STL.64 [R1+0x4a0], R18 ;  /* 0x0004a01201007387 */ /* 0x002fe80000100a00 */
[----:B------:R0:W-:Y:S04]  /*4ed0*/  STL.64 [R1+0x498], R16 ;  /* 0x0004981001007387 */ /* 0x0001e80000100a00 */
[----:B0-----:R-:W3:Y:S04]  /*4ee0*/  LDL.LU R16, [R1+0x60] ;  /* 0x0000600001107983 */ /* 0x001ee80000300800 */
[----:B------:R-:W3:Y:S04]  /*4ef0*/  LDL.LU R17, [R1+0x64] ;  /* 0x0000640001117983 */ /* 0x000ee80000300800 */
[----:B------:R-:W4:Y:S04]  /*4f00*/  LDL.LU R18, [R1+0x68] ;  /* 0x0000680001127983 */ /* 0x000f280000300800 */
[----:B------:R-:W4:Y:S04]  /*4f10*/  LDL.LU R19, [R1+0x6c] ;  /* 0x00006c0001137983 */ /* 0x000f280000300800 */
[----:B------:R-:W2:Y:S04]  /*4f20*/  LDL.LU R12, [R1+0xd0] ;  /* 0x0000d000010c7983 */ /* 0x000ea80000300800 */
[----:B------:R-:W2:Y:S04]  /*4f30*/  LDL.LU R13, [R1+0xd4] ;  /* 0x0000d400010d7983 */ /* 0x000ea80000300800 */
[----:B------:R-:W2:Y:S04]  /*4f40*/  LDL.LU R14, [R1+0xd8] ;  /* 0x0000d800010e7983 */ /* 0x000ea80000300800 */
[----:B------:R-:W2:Y:S04]  /*4f50*/  LDL.LU R15, [R1+0xdc] ;  /* 0x0000dc00010f7983 */ /* 0x000ea80000300800 */
[----:B--2---:R0:W-:Y:S04]  /*4f60*/  STL.64 [R1+0x550], R14 ;  /* 0x0005500e01007387 */ /* 0x0041e80000100a00 */
[----:B------:R-:W-:Y:S04]  /*4f70*/  STL.64 [R1+0x548], R12 ;  /* 0x0005480c01007387 */ /* 0x000fe80000100a00 */
[----:B0-----:R-:W2:Y:S04]  /*4f80*/  LDL R14, [R1+0x28] ;  /* 0x00002800010e7983 */ /* 0x001ea80000100800 */
[----:B------:R-:W2:Y:S04]  /*4f90*/  LDL R15, [R1+0x2c] ;  /* 0x00002c00010f7983 */ /* 0x000ea80000100800 */
[----:B------:R-:W3:Y:S04]  /*4fa0*/  LDL.LU R4, [R1+0x260] ;  /* 0x0002600001047983 */ /* 0x000ee80000300800 */
[----:B------:R-:W3:Y:S04]  /*4fb0*/  LDL.LU R5, [R1+0x264] ;  /* 0x0002640001057983 */ /* 0x000ee80000300800 */
[----:B------:R-:W3:Y:S04]  /*4fc0*/  LDL.LU R6, [R1+0x268] ;  /* 0x0002680001067983 */ /* 0x000ee80000300800 */
[----:B------:R-:W3:Y:S04]  /*4fd0*/  LDL.LU R7, [R1+0x26c] ;  /* 0x00026c0001077983 */ /* 0x000ee80000300800 */
[----:B--2---:R0:W-:Y:S04]  /*4fe0*/  STL.64 [R1+0x560], R14 ;  /* 0x0005600e01007387 */ /* 0x0041e80000100a00 */
[----:B0-----:R-:W2:Y:S04]  /*4ff0*/  LDL.64 R14, [R1+0x38] ;  /* 0x00003800010e7983 */ /* 0x001ea80000100a00 */
[----:B--2---:R0:W-:Y:S04]  /*5000*/  STL.64 [R1+0x568], R14 ;  /* 0x0005680e01007387 */ /* 0x0041e80000100a00 */
[----:B0-----:R-:W2:Y:S04]  /*5010*/  LDL.64 R14, [R1+0x48] ;  /* 0x00004800010e7983 */ /* 0x001ea80000100a00 */
[----:B--2---:R0:W-:Y:S04]  /*5020*/  STL.64 [R1+0x578], R14 ;  /* 0x0005780e01007387 */ /* 0x0041e80000100a00 */
[----:B0-----:R-:W2:Y:S04]  /*5030*/  LDL.64 R14, [R1+0x58] ;  /* 0x00005800010e7983 */ /* 0x001ea80000100a00 */
[----:B----4-:R0:W-:Y:S04]  /*5040*/  STL.64 [R1+0x4b0], R18 ;  /* 0x0004b01201007387 */ /* 0x0101e80000100a00 */
[----:B---3--:R1:W-:Y:S01]  /*5050*/  STL.64 [R1+0x4a8], R16 ;  /* 0x0004a81001007387 */ /* 0x0083e20000100a00 */
[----:B0-----:R-:W-:-:S02]  /*5060*/  IMAD.MOV.U32 R18, RZ, RZ, R21 ;  /* 0x000000ffff127224 */ /* 0x001fc400078e0015 */
[----:B------:R-:W-:Y:S02]  /*5070*/  IMAD.MOV.U32 R19, RZ, RZ, R20 ;  /* 0x000000ffff137224 */ /* 0x000fe400078e0014 */
[----:B-1----:R-:W-:Y:S02]  /*5080*/  IMAD.MOV.U32 R16, RZ, RZ, R23 ;  /* 0x000000ffff107224 */ /* 0x002fe400078e0017 */
[----:B------:R-:W-:Y:S01]  /*5090*/  IMAD.MOV.U32 R17, RZ, RZ, R22 ;  /* 0x000000ffff117224 */ /* 0x000fe200078e0016 */
[----:B------:R0:W-:Y:S04]  /*50a0*/  STL.64 [R1+0x4c0], R18 ;  /* 0x0004c01201007387 */ /* 0x0001e80000100a00 */
[----:B------:R1:W-:Y:S04]  /*50b0*/  STL.64 [R1+0x4b8], R16 ;  /* 0x0004b81001007387 */ /* 0x0003e80000100a00 */
[----:B------:R-:W3:Y:S04]  /*50c0*/  LDSM.16.MT88.4 R20, [R29+0x4300] ;  /* 0x004300001d14783b */ /* 0x000ee80000004200 */
[----:B0-----:R-:W4:Y:S04]  /*50d0*/  LDL.LU.64 R18, [R1+0x8] ;  /* 0x0000080001127983 */ /* 0x001f280000300a00 */
[----:B----4-:R0:W-:Y:S04]  /*50e0*/  STL.64 [R1+0x570], R18 ;  /* 0x0005701201007387 */ /* 0x0101e80000100a00 */
[----:B-1----:R-:W4:Y:S04]  /*50f0*/  LDL.LU R16, [R1+0x100] ;  /* 0x0001000001107983 */ /* 0x002f280000300800 */
[----:B------:R-:W4:Y:S04]  /*5100*/  LDL.LU R17, [R1+0x104] ;  /* 0x0001040001117983 */ /* 0x000f280000300800 */
[----:B0-----:R-:W4:Y:S04]  /*5110*/  LDL.LU R18, [R1+0x108] ;  /* 0x0001080001127983 */ /* 0x001f280000300800 */
[----:B------:R-:W4:Y:S04]  /*5120*/  LDL.LU R19, [R1+0x10c] ;  /* 0x00010c0001137983 */ /* 0x000f280000300800 */
[----:B---3--:R0:W-:Y:S04]  /*5130*/  STL.64 [R1+0x428], R22 ;  /* 0x0004281601007387 */ /* 0x0081e80000100a00 */
[----:B------:R1:W-:Y:S04]  /*5140*/  STL.64 [R1+0x420], R20 ;  /* 0x0004201401007387 */ /* 0x0003e80000100a00 */
[----:B0-----:R-:W3:Y:S04]  /*5150*/  LDL R22, [R1+0x18] ;  /* 0x0000180001167983 */ /* 0x001ee80000100800 */
[----:B------:R-:W3:Y:S01]  /*5160*/  LDL R23, [R1+0x1c] ;  /* 0x00001c0001177983 */ /* 0x000ee20000100800 */
[----:B--2---:R-:W-:Y:S01]  /*5170*/  HMMA.16816.F32.BF16 R4, R8, R14, R4 ;  /* 0x0000000e0804723c */ /* 0x004fe20000041804 */
[----:B------:R-:W-:-:S02]  /*5180*/  IMAD.MOV.U32 R2, RZ, RZ, R15 ;  /* 0x000000ffff027224 */ /* 0x000fc400078e000f */
[----:B---3--:R0:W-:Y:S04]  /*5190*/  STL.64 [R1+0x558], R22 ;  /* 0x0005581601007387 */ /* 0x0081e80000100a00 */
[----:B-1----:R-:W2:Y:S04]  /*51a0*/  LDL.LU R20, [R1+0xe0] ;  /* 0x0000e00001147983 */ /* 0x002ea80000300800 */
[----:B------:R-:W2:Y:S04]  /*51b0*/  LDL.LU R21, [R1+0xe4] ;  /* 0x0000e40001157983 */ /* 0x000ea80000300800 */
[----:B0-----:R-:W2:Y:S04]  /*51c0*/  LDL.LU R22, [R1+0xe8] ;  /* 0x0000e80001167983 */ /* 0x001ea80000300800 */
[----:B------:R-:W2:Y:S04]  /*51d0*/  LDL.LU R23, [R1+0xec] ;  /* 0x0000ec0001177983 */ /* 0x000ea80000300800 */
[----:B------:R-:W3:Y:S04]  /*51e0*/  LDL.LU R24, [R1+0xc0] ;  /* 0x0000c00001187983 */ /* 0x000ee80000300800 */
[----:B------:R-:W3:Y:S04]  /*51f0*/  LDL.LU R25, [R1+0xc4] ;  /* 0x0000c40001197983 */ /* 0x000ee80000300800 */
[----:B------:R-:W3:Y:S04]  /*5200*/  LDL.LU R26, [R1+0xc8] ;  /* 0x0000c800011a7983 */ /* 0x000ee80000300800 */
[----:B------:R-:W3:Y:S04]  /*5210*/  LDL.LU R27, [R1+0xcc] ;  /* 0x0000cc00011b7983 */ /* 0x000ee80000300800 */
[----:B------:R0:W-:Y:S04]  /*5220*/  STL.64 [R1+0x260], R4 ;  /* 0x0002600401007387 */ /* 0x0001e80000100a00 */
[----:B------:R1:W-:Y:S01]  /*5230*/  STL.64 [R1+0x268], R6 ;  /* 0x0002680601007387 */ /* 0x0003e20000100a00 */
[----:B0-----:R-:W-:-:S03]  /*5240*/  IMAD.MOV.U32 R4, RZ, RZ, R14 ;  /* 0x000000ffff047224 */ /* 0x001fc600078e000e */
[----:B-1----:R-:W2:Y:S04]  /*5250*/  LDL.LU.64 R6, [R1+0x580] ;  /* 0x0005800001067983 */ /* 0x002ea80000300a00 */
[----:B------:R-:W4:Y:S02]  /*5260*/  LDL.LU.64 R14, [R1+0x578] ;  /* 0x00057800010e7983 */ /* 0x000f240000300a00 */
[----:B----4-:R-:W-:Y:S02]  /*5270*/  HMMA.16816.F32.BF16 R16, R8, R14, R16 ;  /* 0x0000000e0810723c */ /* 0x010fe40000041810 */
[----:B--2---:R-:W-:Y:S04]  /*5280*/  STL.64 [R1+0x530], R6 ;  /* 0x0005300601007387 */ /* 0x004fe80000100a00 */
[----:B------:R0:W-:Y:S04]  /*5290*/  STL [R1+0x528], R4 ;  /* 0x0005280401007387 */ /* 0x0001e80000100800 */
[----:B0-----:R-:W2:Y:S04]  /*52a0*/  LDL.LU R4, [R1+0xf0] ;  /* 0x0000f00001047983 */ /* 0x001ea80000300800 */
[----:B------:R-:W2:Y:S04]  /*52b0*/  LDL.LU R5, [R1+0xf4] ;  /* 0x0000f40001057983 */ /* 0x000ea80000300800 */
[----:B------:R-:W2:Y:S04]  /*52c0*/  LDL.LU R6, [R1+0xf8] ;  /* 0x0000f80001067983 */ /* 0x000ea80000300800 */
[----:B------:R-:W2:Y:S04]  /*52d0*/  LDL.LU R7, [R1+0xfc] ;  /* 0x0000fc0001077983 */ /* 0x000ea80000300800 */
[----:B------:R0:W-:Y:S04]  /*52e0*/  STL.64 [R1+0x250], R16 ;  /* 0x0002501001007387 */ /* 0x0001e80000100a00 */
[----:B------:R1:W-:Y:S01]  /*52f0*/  STL.64 [R1+0x258], R18 ;  /* 0x0002581201007387 */ /* 0x0003e20000100a00 */
[----:B0-----:R-:W-:-:S02]  /*5300*/  IMAD.MOV.U32 R17, RZ, RZ, R14 ;  /* 0x000000ffff117224 */ /* 0x001fc400078e000e */
[----:B------:R-:W-:Y:S01]  /*5310*/  IMAD.MOV.U32 R16, RZ, RZ, R15 ;  /* 0x000000ffff107224 */ /* 0x000fe200078e000f */
[----:B-1----:R-:W3:Y:S04]  /*5320*/  LDL.LU.64 R18, [R1+0x570] ;  /* 0x0005700001127983 */ /* 0x002ee80000300a00 */
[----:B------:R-:W2:Y:S02]  /*5330*/  LDL.LU.64 R14, [R1+0x568] ;  /* 0x00056800010e7983 */ /* 0x000ea40000300a00 */
[C---:B--2---:R-:W-:Y:S11]  /*5340*/  HMMA.16816.F32.BF16 R4, R8.reuse, R14, R4 ;  /* 0x0000000e0804723c */ /* 0x044ff60000041804 */
[----:B------:R-:W-:Y:S11]  /*5350*/  @!UPT UIADD3 URZ, URZ, URZ, URZ ;  /* 0x0000003f3f3ff290 */ /* 0x000ff6000fffe03f */
[----:B------:R-:W-:Y:S01]  /*5360*/  @!UPT UIADD3 URZ, URZ, URZ, URZ ;  /* 0x0000003f3f3ff290 */ /* 0x000fe2000fffe03f */
[----:B------:R0:W-:Y:S04]  /*5370*/  STL.64 [R1+0x240], R4 ;  /* 0x0002400401007387 */ /* 0x0001e80000100a00 */
[----:B------:R-:W-:Y:S01]  /*5380*/  STL.64 [R1+0x248], R6 ;  /* 0x0002480601007387 */ /* 0x000fe20000100a00 */
[----:B0-----:R-:W-:Y:S02]  /*5390*/  IMAD.MOV.U32 R5, RZ, RZ, R14 ;  /* 0x000000ffff057224 */ /* 0x001fe400078e000e */
[----:B------:R-:W-:Y:S02]  /*53a0*/  IMAD.MOV.U32 R4, RZ, RZ, R15 ;  /* 0x000000ffff047224 */ /* 0x000fe400078e000f */
[----:B------:R-:W2:Y:S02]  /*53b0*/  LDL.LU.64 R14, [R1+0x560] ;  /* 0x00056000010e7983 */ /* 0x000ea40000300a00 */
[C---:B--2---:R-:W-:Y:S02]  /*53c0*/  HMMA.16816.F32.BF16 R12, R8.reuse, R14, R20 ;  /* 0x0000000e080c723c */ /* 0x044fe40000041814 */
[----:B------:R-:W2:Y:S11]  /*53d0*/  LDL.LU.64 R22, [R1+0x558] ;  /* 0x0005580001167983 */ /* 0x000eb60000300a00 */
[----:B------:R-:W-:Y:S10]  /*53e0*/  @!UPT UIADD3 URZ, URZ, URZ, URZ ;  /* 0x0000003f3f3ff290 */ /* 0x000ff4000fffe03f */
[----:B------:R-:W-:Y:S04]  /*53f0*/  STL.64 [R1+0x230], R12 ;  /* 0x0002300c01007387 */ /* 0x000fe80000100a00 */
[----:B------:R0:W-:Y:S04]  /*5400*/  STL.64 [R1+0x238], R14 ;  /* 0x0002380e01007387 */ /* 0x0001e80000100a00 */
[----:B0-----:R-:W4:Y:S04]  /*5410*/  LDL.LU.64 R14, [R1+0x550] ;  /* 0x00055000010e7983 */ /* 0x001f280000300a00 */
[----:B------:R-:W4:Y:S04]  /*5420*/  LDL.LU.64 R12, [R1+0x548] ;  /* 0x00054800010c7983 */ /* 0x000f280000300a00 */
[----:B--2---:R0:W-:Y:S01]  /*5430*/  STL.64 [R1+0x4d8], R22 ;  /* 0x0004d81601007387 */ /* 0x0041e20000100a00 */
[C---:B----4-:R-:W-:Y:S03]  /*5440*/  HMMA.16816.F32.BF16 R12, R8.reuse, R22, R12 ;  /* 0x00000016080c723c */ /* 0x050fe6000004180c */
[----:B0-----:R-:W2:Y:S05]  /*5450*/  LDL.LU.64 R22, [R1+0x28] ;  /* 0x0000280001167983 */ /* 0x001eaa0000300a00 */
[----:B---3--:R-:W-:Y:S11]  /*5460*/  HMMA.16816.F32.BF16 R24, R8, R18, R24 ;  /* 0x000000120818723c */ /* 0x008ff60000041818 */
[----:B------:R-:W-:Y:S04]  /*5470*/  @!UPT UIADD3 URZ, URZ, URZ, URZ ;  /* 0x0000003f3f3ff290 */ /* 0x000fe8000fffe03f */
[----:B------:R-:W-:Y:S04]  /*5480*/  STL.64 [R1+0x220], R12 ;  /* 0x0002200c01007387 */ /* 0x000fe80000100a00 */
[----:B------:R-:W-:Y:S04]  /*5490*/  STL.64 [R1+0x228], R14 ;  /* 0x0002280e01007387 */ /* 0x000fe80000100a00 */
[----:B--2---:R0:W-:Y:S02]  /*54a0*/  STL.64 [R1+0x4e0], R22 ;  /* 0x0004e01601007387 */ /* 0x0041e40000100a00 */
[----:B0-----:R-:W-:-:S02]  /*54b0*/  IMAD.MOV.U32 R23, RZ, RZ, R4 ;  /* 0x000000ffff177224 */ /* 0x001fc400078e0004 */
[----:B------:R-:W-:Y:S01]  /*54c0*/  IMAD.MOV.U32 R22, RZ, RZ, R5 ;  /* 0x000000ffff167224 */ /* 0x000fe200078e0005 */
[----:B------:R-:W2:Y:S04]  /*54d0*/  LDL.LU R4, [R1+0xb0] ;  /* 0x0000b00001047983 */ /* 0x000ea80000300800 */
[----:B------:R-:W2:Y:S04]  /*54e0*/  LDL.LU R5, [R1+0xb4] ;  /* 0x0000b40001057983 */ /* 0x000ea80000300800 */
[----:B------:R-:W2:Y:S04]  /*54f0*/  LDL.LU R6, [R1+0xb8] ;  /* 0x0000b80001067983 */ /* 0x000ea80000300800 */
[----:B------:R-:W2:Y:S04]  /*5500*/  LDL.LU R7, [R1+0xbc] ;  /* 0x0000bc0001077983 */ /* 0x000ea80000300800 */
[----:B------:R-:W3:Y:S04]  /*5510*/  LDL.LU R12, [R1+0xa0] ;  /* 0x0000a000010c7983 */ /* 0x000ee80000300800 */
[----:B------:R-:W3:Y:S04]  /*5520*/  LDL.LU R13, [R1+0xa4] ;  /* 0x0000a400010d7983 */ /* 0x000ee80000300800 */
[----:B------:R-:W3:Y:S04]  /*5530*/  LDL.LU R14, [R1+0xa8] ;  /* 0x0000a800010e7983 */ /* 0x000ee80000300800 */
[----:B------:R-:W3:Y:S04]  /*5540*/  LDL.LU R15, [R1+0xac] ;  /* 0x0000ac00010f7983 */ /* 0x000ee80000300800 */
[----:B------:R0:W-:Y:S02]  /*5550*/  STL.64 [R1+0x4f8], R22 ;  /* 0x0004f81601007387 */ /* 0x0001e40000100a00 */
[----:B0-----:R-:W-:-:S02]  /*5560*/  IMAD.MOV.U32 R22, RZ, RZ, R17 ;  /* 0x000000ffff167224 */ /* 0x001fc400078e0011 */
[----:B------:R-:W-:-:S05]  /*5570*/  IMAD.MOV.U32 R23, RZ, RZ, R16 ;  /* 0x000000ffff177224 */ /* 0x000fca00078e0010 */
[----:B------:R0:W-:Y:S04]  /*5580*/  STL.64 [R1+0x510], R22 ;  /* 0x0005101601007387 */ /* 0x0001e80000100a00 */
[----:B------:R-:W4:Y:S04]  /*5590*/  LDL.LU R20, [R1+0x300] ;  /* 0x0003000001147983 */ /* 0x000f280000300800 */
[----:B------:R-:W4:Y:S04]  /*55a0*/  LDL.LU R21, [R1+0x304] ;  /* 0x0003040001157983 */ /* 0x000f280000300800 */
[----:B0-----:R-:W4:Y:S04]  /*55b0*/  LDL.LU R22, [R1+0x308] ;  /* 0x0003080001167983 */ /* 0x001f280000300800 */
[----:B------:R-:W4:Y:S04]  /*55c0*/  LDL.LU R23, [R1+0x30c] ;  /* 0x00030c0001177983 */ /* 0x000f280000300800 */
[----:B------:R-:W-:Y:S04]  /*55d0*/  STL.64 [R1+0x210], R24 ;  /* 0x0002101801007387 */ /* 0x000fe80000100a00 */
[----:B------:R0:W-:Y:S04]  /*55e0*/  STL.64 [R1+0x218], R26 ;  /* 0x0002181a01007387 */ /* 0x0001e80000100a00 */
[----:B0-----:R-:W2:Y:S04]  /*55f0*/  LDL.LU.64 R26, [R1+0x540] ;  /* 0x00054000011a7983 */ /* 0x001ea80000300a00 */
[----:B------:R2:W-:Y:S04]  /*5600*/  STL.64 [R1+0x4d0], R18 ;  /* 0x0004d01201007387 */ /* 0x0005e80000100a00 */
[----:B------:R-:W3:Y:S04]  /*5610*/  LDL.LU R16, [R1+0x90] ;  /* 0x0000900001107983 */ /* 0x000ee80000300800 */
[----:B------:R-:W3:Y:S01]  /*5620*/  LDL.LU R17, [R1+0x94] ;  /* 0x0000940001117983 */ /* 0x000ee20000300800 */
[----:B--2---:R-:W-:-:S03]  /*5630*/  IMAD.MOV.U32 R18, RZ, RZ, R26 ;  /* 0x000000ffff127224 */ /* 0x004fc600078e001a */
[----:B------:R-:W2:Y:S01]  /*5640*/  LDL.LU R26, [R1+0x53c] ;  /* 0x00053c00011a7983 */ /* 0x000ea20000300800 */
[----:B------:R-:W-:-:S03]  /*5650*/  IMAD.MOV.U32 R19, RZ, RZ, R27 ;  /* 0x000000ffff137224 */ /* 0x000fc600078e001b */
[----:B------:R-:W2:Y:S04]  /*5660*/  LDL.LU R27, [R1+0x538] ;  /* 0x00053800011b7983 */ /* 0x000ea80000300800 */
[----:B------:R-:W-:Y:S04]  /*5670*/  STL.64 [R1+0x4f0], R18 ;  /* 0x0004f01201007387 */ /* 0x000fe80000100a00 */
[----:B---3--:R0:W-:Y:S04]  /*5680*/  STL.64 [R1+0x4e8], R16 ;  /* 0x0004e81001007387 */ /* 0x0081e80000100a00 */
[----:B0-----:R-:W3:Y:S04]  /*5690*/  LDL.LU R16, [R1+0x1e0] ;  /* 0x0001e00001107983 */ /* 0x001ee80000300800 */
[----:B------:R-:W3:Y:S04]  /*56a0*/  LDL.LU R17, [R1+0x1e4] ;  /* 0x0001e40001117983 */ /* 0x000ee80000300800 */
[----:B------:R-:W3:Y:S04]  /*56b0*/  LDL.LU R18, [R1+0x1e8] ;  /* 0x0001e80001127983 */ /* 0x000ee80000300800 */
[----:B------:R-:W3:Y:S01]  /*56c0*/  LDL.LU R19, [R1+0x1ec] ;  /* 0x0001ec0001137983 */ /* 0x000ee20000300800 */
[C---:B--2---:R-:W-:Y:S03]  /*56d0*/  HMMA.16816.F32.BF16 R4, R8.reuse, R26, R4 ;  /* 0x0000001a0804723c */ /* 0x044fe60000041804 */
[----:B---3--:R-:W-:Y:S04]  /*56e0*/  STL.64 [R1+0x508], R18 ;  /* 0x0005081201007387 */ /* 0x008fe80000100a00 */
[----:B------:R0:W-:Y:S04]  /*56f0*/  STL.64 [R1+0x500], R16 ;  /* 0x0005001001007387 */ /* 0x0001e80000100a00 */
[----:B0-----:R-:W2:Y:S04]  /*5700*/  LDL.LU R16, [R1+0x290] ;  /* 0x0002900001107983 */ /* 0x001ea80000300800 */
[----:B------:R-:W2:Y:S04]  /*5710*/  LDL.LU R17, [R1+0x294] ;  /* 0x0002940001117983 */ /* 0x000ea80000300800 */
[----:B------:R-:W2:Y:S04]  /*5720*/  LDL.LU R18, [R1+0x298] ;  /* 0x0002980001127983 */ /* 0x000ea80000300800 */
[----:B------:R-:W2:Y:S04]  /*5730*/  LDL.LU R19, [R1+0x29c] ;  /* 0x00029c0001137983 */ /* 0x000ea80000300800 */
[----:B------:R-:W-:Y:S04]  /*5740*/  STL.64 [R1+0x200], R4 ;  /* 0x0002000401007387 */ /* 0x000fe80000100a00 */
[----:B------:R0:W-:Y:S04]  /*5750*/  STL.64 [R1+0x208], R6 ;  /* 0x0002080601007387 */ /* 0x0001e80000100a00 */
[----:B0-----:R-:W3:Y:S04]  /*5760*/  LDL.LU.64 R6, [R1+0x530] ;  /* 0x0005300001067983 */ /* 0x001ee80000300a00 */
[----:B------:R-:W2:Y:S04]  /*5770*/  LDL.LU R4, [R1+0x528] ;  /* 0x0005280001047983 */ /* 0x000ea80000300800 */
[----:B------:R0:W-:Y:S04]  /*5780*/  STL.64 [R1+0x4c8], R26 ;  /* 0x0004c81a01007387 */ /* 0x0001e80000100a00 */
[----:B------:R-:W2:Y:S04]  /*5790*/  LDL.LU R24, [R1+0x80] ;  /* 0x0000800001187983 */ /* 0x000ea80000300800 */
[----:B------:R-:W2:Y:S04]  /*57a0*/  LDL.LU R25, [R1+0x84] ;  /* 0x0000840001197983 */ /* 0x000ea80000300800 */
[----:B0-----:R-:W2:Y:S04]  /*57b0*/  LDL.LU R26, [R1+0x88] ;  /* 0x00008800011a7983 */ /* 0x001ea80000300800 */
[----:B------:R-:W2:Y:S01]  /*57c0*/  LDL.LU R27, [R1+0x8c] ;  /* 0x00008c00011b7983 */ /* 0x000ea20000300800 */
[----:B---3--:R-:W-:Y:S03]  /*57d0*/  HMMA.16816.F32.BF16 R8, R8, R6, R12 ;  /* 0x000000060808723c */ /* 0x008fe6000004180c */
[----:B------:R-:W4:Y:S04]  /*57e0*/  LDL.LU.64 R14, [R1+0x520] ;  /* 0x00052000010e7983 */ /* 0x000f280000300a00 */
[----:B------:R-:W4:Y:S11]  /*57f0*/  LDL.LU.64 R12, [R1+0x518] ;  /* 0x00051800010c7983 */ /* 0x000f360000300a00 */
[----:B------:R-:W-:Y:S05]  /*5800*/  @!UPT UIADD3 URZ, URZ, URZ, URZ ;  /* 0x0000003f3f3ff290 */ /* 0x000fea000fffe03f */
[----:B------:R-:W-:Y:S04]  /*5810*/  STL.64 [R1+0x1f0], R8 ;  /* 0x0001f00801007387 */ /* 0x000fe80000100a00 */
[----:B------:R2:W-:Y:S02]  /*5820*/  STL.64 [R1+0x1f8], R10 ;  /* 0x0001f80a01007387 */ /* 0x0005e40000100a00 */
[----:B--2---:R-:W-:Y:S02]  /*5830*/  IMAD.MOV.U32 R10, RZ, RZ, R4 ;  /* 0x000000ffff0a7224 */ /* 0x004fe400078e0004 */
[----:B------:R-:W-:-:S07]  /*5840*/  IMAD.MOV.U32 R11, RZ, RZ, R2 ;  /* 0x000000ffff0b7224 */ /* 0x000fce00078e0002 */
[C---:B----4-:R-:W-:Y:S01]  /*5850*/  HMMA.16816.F32.BF16 R8, R12.reuse, R10, R20 ;  /* 0x0000000a0c08723c */ /* 0x050fe20000041814 */
[----:B------:R-:W2:Y:S04]  /*5860*/  LDL.LU.64 R22, [R1+0x510] ;  /* 0x0005100001167983 */ /* 0x000ea80000300a00 */
[----:B------:R-:W3:Y:S11]  /*5870*/  LDL.LU.64 R4, [R1+0x318] ;  /* 0x0003180001047983 */ /* 0x000ef60000300a00 */
[----:B------:R-:W-:Y:S07]  /*5880*/  @!UPT UIADD3 URZ, URZ, URZ, URZ ;  /* 0x0000003f3f3ff290 */ /* 0x000fee000fffe03f */
[----:B------:R-:W-:Y:S04]  /*5890*/  STL.64 [R1+0x100], R8 ;  /* 0x0001000801007387 */ /* 0x000fe80000100a00 */
[----:B------:R0:W-:Y:S04]  /*58a0*/  STL.64 [R1+0x108], R10 ;  /* 0x0001080a01007387 */ /* 0x0001e80000100a00 */
[----:B0-----:R-:W4:Y:S01]  /*58b0*/  LDL.LU.64 R10, [R1+0x320] ;  /* 0x00032000010a7983 */ /* 0x001f220000300a00 */
[C---:B--2---:R-:W-:Y:S03]  /*58c0*/  HMMA.16816.F32.BF16 R20, R12.reuse, R22, R16 ;  /* 0x000000160c14723c */ /* 0x044fe60000041810 */
[----:B----4-:R0:W-:Y:S04]  /*58d0*/  STL.64 [R1+0x480], R10 ;  /* 0x0004800a01007387 */ /* 0x0101e80000100a00 */
[----:B------:R-:W2:Y:S04]  /*58e0*/  LDL.LU R8, [R1+0x110] ;  /* 0x0001100001087983 */ /* 0x000ea80000300800 */
[----:B------:R-:W2:Y:S04]  /*58f0*/  LDL.LU R9, [R1+0x114] ;  /* 0x0001140001097983 */ /* 0x000ea80000300800 */
[----:B0-----:R-:W2:Y:S04]  /*5900*/  LDL.LU R10, [R1+0x118] ;  /* 0x00011800010a7983 */ /* 0x001ea80000300800 */
[----:B------:R-:W2:Y:S04]  /*5910*/  LDL.LU R11, [R1+0x11c] ;  /* 0x00011c00010b7983 */ /* 0x000ea80000300800 */
[----:B------:R-:W4:Y:S04]  /*5920*/  LDL.LU.64 R18, [R1+0x508] ;  /* 0x0005080001127983 */ /* 0x000f280000300a00 */
[----:B------:R-:W4:Y:S04]  /*5930*/  LDL.LU.64 R16, [R1+0x500] ;  /* 0x0005000001107983 */ /* 0x000f280000300a00 */
[----:B------:R-:W-:Y:S04]  /*5940*/  STL.64 [R1+0xf0], R20 ;  /* 0x0000f01401007387 */ /* 0x000fe80000100a00 */
[----:B------:R0:W-:Y:S04]  /*5950*/  STL.64 [R1+0xf8], R22 ;  /* 0x0000f81601007387 */ /* 0x0001e80000100a00 */
[----:B0-----:R-:W4:Y:S02]  /*5960*/  LDL.LU.64 R22, [R1+0x4f8] ;  /* 0x0004f80001167983 */ /* 0x001f240000300a00 */
[C---:B----4-:R-:W-:Y:S02]  /*5970*/  HMMA.16816.F32.BF16 R20, R12.reuse, R22, R16 ;  /* 0x000000160c14723c */ /* 0x050fe40000041810 */
[----:B------:R-:W4:Y:S04]  /*5980*/  LDL.LU.64 R18, [R1+0x4f0] ;  /* 0x0004f00001127983 */ /* 0x000f280000300a00 */
[----:B------:R-:W4:Y:S11]  /*5990*/  LDL.LU.64 R16, [R1+0x4e8] ;  /* 0x0004e80001107983 */ /* 0x000f360000300a00 */
[----:B------:R-:W-:Y:S06]  /*59a0*/  @!UPT UIADD3 URZ, URZ, URZ, URZ ;  /* 0x0000003f3f3ff290 */ /* 0x000fec000fffe03f */
[----:B------:R-:W-:Y:S04]  /*59b0*/  STL.64 [R1+0xe0], R20 ;  /* 0x0000e01401007387 */ /* 0x000fe80000100a00 */
[----:B------:R0:W-:Y:S04]  /*59c0*/  STL.64 [R1+0xe8], R22 ;  /* 0x0000e81601007387 */ /* 0x0001e80000100a00 */
[----:B0-----:R-:W2:Y:S02]  /*59d0*/  LDL.LU.64 R22, [R1+0x4e0] ;  /* 0x0004e00001167983 */ /* 0x001ea40000300a00 */
[C---:B--2---:R-:W-:Y:S11]  /*59e0*/  HMMA.16816.F32.BF16 R8, R12.reuse, R22, R8 ;  /* 0x000000160c08723c */ /* 0x044ff60000041808 */
[----:B------:R-:W-:Y:S11]  /*59f0*/  @!UPT UIADD3 URZ, URZ, URZ, URZ ;  /* 0x0000003f3f3ff290 */ /* 0x000ff6000fffe03f */
[----:B------:R-:W-:Y:S01]  /*5a00*/  @!UPT UIADD3 URZ, URZ, URZ, URZ ;  /* 0x0000003f3f3ff290 */ /* 0x000fe2000fffe03f */
[----:B------:R0:W-:Y:S04]  /*5a10*/  STL.64 [R1+0x110], R8 ;  /* 0x0001100801007387 */ /* 0x0001e80000100a00 */
[----:B------:R-:W-:Y:S01]  /*5a20*/  STL.64 [R1+0x118], R10 ;  /* 0x0001180a01007387 */ /* 0x000fe20000100a00 */
[----:B0-----:R-:W-:Y:S02]  /*5a30*/  IMAD.MOV.U32 R9, RZ, RZ, R22 ;  /* 0x000000ffff097224 */ /* 0x001fe400078e0016 */
[----:B------:R-:W-:Y:S02]  /*5a40*/  IMAD.MOV.U32 R8, RZ, RZ, R23 ;  /* 0x000000ffff087224 */ /* 0x000fe400078e0017 */
[----:B------:R-:W4:Y:S02]  /*5a50*/  LDL.LU.64 R22, [R1+0x4d8] ;  /* 0x0004d80001167983 */ /* 0x000f240000300a00 */
[C---:B----4-:R-:W-:Y:S02]  /*5a60*/  HMMA.16816.F32.BF16 R20, R12.reuse, R22, R16 ;  /* 0x000000160c14723c */ /* 0x050fe40000041810 */
[----:B------:R-:W2:Y:S11]  /*5a70*/  LDL.LU.64 R18, [R1+0x4d0] ;  /* 0x0004d00001127983 */ /* 0x000eb60000300a00 */
[----:B------:R-:W-:Y:S10]  /*5a80*/  @!UPT UIADD3 URZ, URZ, URZ, URZ ;  /* 0x0000003f3f3ff290 */ /* 0x000ff4000fffe03f */
[----:B------:R0:W-:Y:S04]  /*5a90*/  STL.64 [R1+0x1d0], R20 ;  /* 0x0001d01401007387 */ /* 0x0001e80000100a00 */
[----:B------:R1:W-:Y:S04]  /*5aa0*/  STL.64 [R1+0x1d8], R22 ;  /* 0x0001d81601007387 */ /* 0x0003e80000100a00 */
[----:B0-----:R-:W4:Y:S04]  /*5ab0*/  LDL.LU R20, [R1+0x2f0] ;  /* 0x0002f00001147983 */ /* 0x001f280000300800 */
[----:B------:R-:W4:Y:S04]  /*5ac0*/  LDL.LU R21, [R1+0x2f4] ;  /* 0x0002f40001157983 */ /* 0x000f280000300800 */
[----:B-1----:R-:W4:Y:S04]  /*5ad0*/  LDL.LU R22, [R1+0x2f8] ;  /* 0x0002f80001167983 */ /* 0x002f280000300800 */
[----:B------:R-:W4:Y:S01]  /*5ae0*/  LDL.LU R23, [R1+0x2fc] ;  /* 0x0002fc0001177983 */ /* 0x000f220000300800 */
[----:B--2---:R-:W-:Y:S01]  /*5af0*/  HMMA.16816.F32.BF16 R24, R12, R18, R24 ;  /* 0x000000120c18723c */ /* 0x004fe20000041818 */
[----:B------:R-:W-:Y:S11]  /*5b00*/  IMAD.MOV.U32 R2, RZ, RZ, R19 ;  /* 0x000000ffff027224 */ /* 0x000ff600078e0013 */
[----:B------:R-:W-:Y:S11]  /*5b10*/  @!UPT UIADD3 URZ, URZ, URZ, URZ ;  /* 0x0000003f3f3ff290 */ /* 0x000ff6000fffe03f */
[----:B------:R0:W-:Y:S04]  /*5b20*/  STL.64 [R1+0x1c0], R24 ;  /* 0x0001c01801007387 */ /* 0x0001e80000100a00 */
[----:B------:R1:W-:Y:S01]  /*5b30*/  STL.64 [R1+0x1c8], R26 ;  /* 0x0001c81a01007387 */ /* 0x0003e20000100a00 */
[----:B0-----:R-:W-:-:S03]  /*5b40*/  IMAD.MOV.U32 R25, RZ, RZ, R18 ;  /* 0x000000ffff197224 */ /* 0x001fc600078e0012 */
[----:B-1----:R-:W2:Y:S04]  /*5b50*/  LDL.LU.64 R26, [R1+0x4c8] ;  /* 0x0004c800011a7983 */ /* 0x002ea80000300a00 */
[----:B------:R-:W2:Y:S04]  /*5b60*/  LDL.LU.64 R18, [R1+0x4c0] ;  /* 0x0004c00001127983 */ /* 0x000ea80000300a00 */
[----:B------:R-:W2:Y:S02]  /*5b70*/  LDL.LU.64 R16, [R1+0x4b8] ;  /* 0x0004b80001107983 */ /* 0x000ea40000300a00 */
[C---:B--2---:R-:W-:Y:S11]  /*5b80*/  HMMA.16816.F32.BF16 R16, R12.reuse, R26, R16 ;  /* 0x0000001a0c10723c */ /* 0x044ff60000041810 */
[----:B------:R-:W-:Y:S11]  /*5b90*/  @!UPT UIADD3 URZ, URZ, URZ, URZ ;  /* 0x0000003f3f3ff290 */ /* 0x000ff6000fffe03f */
[----:B------:R-:W-:Y:S01]  /*5ba0*/  @!UPT UIADD3 URZ, URZ, URZ, URZ ;  /* 0x0000003f3f3ff290 */ /* 0x000fe2000fffe03f */
[----:B------:R-:W-:Y:S04]  /*5bb0*/  STL.64 [R1+0x1b0], R16 ;  /* 0x0001b01001007387 */ /* 0x000fe80000100a00 */
[----:B------:R0:W-:Y:S04]  /*5bc0*/  STL.64 [R1+0x1b8], R18 ;  /* 0x0001b81201007387 */ /* 0x0001e80000100a00 */
[----:B0-----:R-:W2:Y:S04]  /*5bd0*/  LDL.LU.64 R18, [R1+0x4b0] ;  /* 0x0004b00001127983 */ /* 0x001ea80000300a00 */
[----:B------:R-:W2:Y:S04]  /*5be0*/  LDL.LU.64 R16, [R1+0x4a8] ;  /* 0x0004a80001107983 */ /* 0x000ea80000300a00 */
[----:B------:R0:W-:Y:S04]  /*5bf0*/  STL.64 [R1+0x490], R26 ;  /* 0x0004901a01007387 */ /* 0x0001e80000100a00 */
[----:B------:R-:W-:Y:S04]  /*5c00*/  STL [R1+0x488], R25 ;  /* 0x0004881901007387 */ /* 0x000fe80000100800 */
[----:B0-----:R-:W4:Y:S01]  /*5c10*/  LDL.LU.64 R26, [R1+0x58] ;  /* 0x00005800011a7983 */ /* 0x001f220000300a00 */
[----:B--2---:R-:W-:Y:S03]  /*5c20*/  HMMA.16816.F32.BF16 R12, R12, R6, R16 ;  /* 0x000000060c0c723c */ /* 0x004fe60000041810 */
[----:B------:R-:W4:Y:S04]  /*5c30*/  LDL.LU.64 R18, [R1+0x4a0] ;  /* 0x0004a00001127983 */ /* 0x000f280000300a00 */
[----:B------:R-:W4:Y:S04]  /*5c40*/  LDL.LU.64 R16, [R1+0x498] ;  /* 0x0004980001107983 */ /* 0x000f280000300a00 */
[----:B------:R-:W-:Y:S04]  /*5c50*/  STL.64 [R1+0x438], R6 ;  /* 0x0004380601007387 */ /* 0x000fe80000100a00 */
[----:B---3--:R0:W-:Y:S08]  /*5c60*/  STL.64 [R1+0x430], R4 ;  /* 0x0004300401007387 */ /* 0x0081f00000100a00 */
[----:B------:R-:W-:Y:S04]  /*5c70*/  STL.64 [R1+0x1a0], R12 ;  /* 0x0001a00c01007387 */ /* 0x000fe80000100a00 */
[----:B------:R-:W-:Y:S04]  /*5c80*/  STL.64 [R1+0x1a8], R14 ;  /* 0x0001a80e01007387 */ /* 0x000fe80000100a00 */
[----:B0-----:R-:W2:Y:S04]  /*5c90*/  LDL.LU R4, [R1+0x270] ;  /* 0x0002700001047983 */ /* 0x001ea80000300800 */
[----:B------:R-:W2:Y:S04]  /*5ca0*/  LDL.LU R5, [R1+0x274] ;  /* 0x0002740001057983 */ /* 0x000ea80000300800 */
[----:B------:R-:W3:Y:S04]  /*5cb0*/  LDL.LU R6, [R1+0x278] ;  /* 0x0002780001067983 */ /* 0x000ee80000300800 */
[----:B------:R-:W3:Y:S04]  /*5cc0*/  LDL.LU R7, [R1+0x27c] ;  /* 0x00027c0001077983 */ /* 0x000ee80000300800 */
[----:B---3--:R0:W-:Y:S04]  /*5cd0*/  STL.64 [R1+0x458], R6 ;  /* 0x0004580601007387 */ /* 0x0081e80000100a00 */
[----:B--2---:R1:W-:Y:S04]  /*5ce0*/  STL.64 [R1+0x450], R4 ;  /* 0x0004500401007387 */ /* 0x0043e80000100a00 */
[----:B0-----:R-:W2:Y:S01]  /*5cf0*/  LDL.LU.64 R6, [R1+0x38] ;  /* 0x0000380001067983 */ /* 0x001ea20000300a00 */
[----:B------:R-:W-:-:S02]  /*5d00*/  IMAD.MOV.U32 R14, RZ, RZ, R9 ;  /* 0x000000ffff0e7224 */ /* 0x000fc400078e0009 */
[----:B------:R-:W-:Y:S01]  /*5d10*/  IMAD.MOV.U32 R15, RZ, RZ, R8 ;  /* 0x000000ffff0f7224 */ /* 0x000fe200078e0008 */
[----:B--2---:R0:W-:Y:S04]  /*5d20*/  STL.64 [R1+0x468], R6 ;  /* 0x0004680601007387 */ /* 0x0041e80000100a00 */
[----:B-1----:R-:W2:Y:S04]  /*5d30*/  LDL.LU R4, [R1+0x2a0] ;  /* 0x0002a00001047983 */ /* 0x002ea80000300800 */
[----:B------:R-:W2:Y:S04]  /*5d40*/  LDL.LU R5, [R1+0x2a4] ;  /* 0x0002a40001057983 */ /* 0x000ea80000300800 */
[----:B0-----:R-:W2:Y:S04]  /*5d50*/  LDL.LU R6, [R1+0x2a8] ;  /* 0x0002a80001067983 */ /* 0x001ea80000300800 */
[----:B------:R-:W2:Y:S04]  /*5d60*/  LDL.LU R7, [R1+0x2ac] ;  /* 0x0002ac0001077983 */ /* 0x000ea80000300800 */
[----:B------:R0:W-:Y:S04]  /*5d70*/  STL.64 [R1+0x460], R14 ;  /* 0x0004600e01007387 */ /* 0x0001e80000100a00 */
[----:B------:R-:W3:Y:S04]  /*5d80*/  LDL.LU R12, [R1+0x280] ;  /* 0x00028000010c7983 */ /* 0x000ee80000300800 */
[----:B------:R-:W3:Y:S04]  /*5d90*/  LDL.LU R13, [R1+0x284] ;  /* 0x00028400010d7983 */ /* 0x000ee80000300800 */
[----:B0-----:R-:W2:Y:S04]  /*5da0*/  LDL.LU R14, [R1+0x288] ;  /* 0x00028800010e7983 */ /* 0x001ea80000300800 */
[----:B------:R-:W2:Y:S01]  /*5db0*/  LDL.LU R15, [R1+0x28c] ;  /* 0x00028c00010f7983 */ /* 0x000ea20000300800 */
[----:B----4-:R-:W-:Y:S07]  /*5dc0*/  HMMA.16816.F32.BF16 R8, R16, R26, R20 ;  /* 0x0000001a1008723c */ /* 0x010fee0000041814 */
[----:B------:R-:W-:-:S02]  /*5dd0*/  IMAD.MOV.U32 R21, RZ, RZ, R26 ;  /* 0x000000ffff157224 */ /* 0x000fc400078e001a */
[----:B------:R-:W-:Y:S11]  /*5de0*/  IMAD.MOV.U32 R20, RZ, RZ, R27 ;  /* 0x000000ffff147224 */ /* 0x000ff600078e001b */
[----:B------:R-:W-:Y:S04]  /*5df0*/  @!UPT UIADD3 URZ, URZ, URZ, URZ ;  /* 0x0000003f3f3ff290 */ /* 0x000fe8000fffe03f */
[----:B------:R-:W-:Y:S01]  /*5e00*/  IMAD.MOV.U32 R24, RZ, RZ, R10 ;  /* 0x000000ffff187224 */ /* 0x000fe200078e000a */
[----:B--2---:R0:W-:Y:S04]  /*5e10*/  STL.64 [R1+0x478], R14 ;  /* 0x0004780e01007387 */ /* 0x0041e80000100a00 */
[----:B---3--:R-:W-:Y:S04]  /*5e20*/  STL.64 [R1+0x470], R12 ;  /* 0x0004700c01007387 */ /* 0x008fe80000100a00 */
[----:B0-----:R-:W2:Y:S04]  /*5e30*/  LDL.LU.64 R14, [R1+0x48] ;  /* 0x00004800010e7983 */ /* 0x001ea80000300a00 */
[----:B------:R-:W3:Y:S04]  /*5e40*/  LDL.LU.64 R26, [R1+0x490] ;  /* 0x00049000011a7983 */ /* 0x000ee80000300a00 */
[----:B------:R-:W4:Y:S04]  /*5e50*/  LDL.LU R25, [R1+0x488] ;  /* 0x0004880001197983 */ /* 0x000f280000300800 */
[----:B------:R-:W-:Y:S04]  /*5e60*/  STL.64 [R1+0xd0], R8 ;  /* 0x0000d00801007387 */ /* 0x000fe80000100a00 */
[----:B------:R0:W-:Y:S04]  /*5e70*/  STL.64 [R1+0xd8], R10 ;  /* 0x0000d80a01007387 */ /* 0x0001e80000100a00 */
[----:B0-----:R-:W3:Y:S04]  /*5e80*/  LDL.LU.64 R10, [R1+0x480] ;  /* 0x00048000010a7983 */ /* 0x001ee80000300a00 */
[----:B------:R0:W-:Y:S04]  /*5e90*/  STL.64 [R1+0x440], R20 ;  /* 0x0004401401007387 */ /* 0x0001e80000100a00 */
[----:B------:R-:W4:Y:S04]  /*5ea0*/  LDL.LU.64 R22, [R1+0x18] ;  /* 0x0000180001167983 */ /* 0x000f280000300a00 */
[----:B------:R-:W4:Y:S01]  /*5eb0*/  LDL.LU.64 R8, [R1+0x328] ;  /* 0x0003280001087983 */ /* 0x000f220000300a00 */
[----:B--2---:R-:W-:Y:S01]  /*5ec0*/  HMMA.16816.F32.BF16 R4, R16, R14, R4 ;  /* 0x0000000e1004723c */ /* 0x004fe20000041804 */
[----:B0-----:R-:W-:-:S02]  /*5ed0*/  IMAD.MOV.U32 R21, RZ, RZ, R14 ;  /* 0x000000ffff157224 */ /* 0x001fc400078e000e */
[----:B------:R-:W-:Y:S01]  /*5ee0*/  IMAD.MOV.U32 R20, RZ, RZ, R15 ;  /* 0x000000ffff147224 */ /* 0x000fe200078e000f */
[----:B---3--:R4:W-:Y:S02]  /*5ef0*/  STL.64 [R1+0x398], R10 ;  /* 0x0003980a01007387 */ /* 0x0089e40000100a00 */
[----:B----4-:R-:W-:Y:S02]  /*5f00*/  IMAD.MOV.U32 R10, RZ, RZ, R25 ;  /* 0x000000ffff0a7224 */ /* 0x010fe400078e0019 */
[----:B------:R-:W-:Y:S01]  /*5f10*/  IMAD.MOV.U32 R11, RZ, RZ, R2 ;  /* 0x000000ffff0b7224 */ /* 0x000fe200078e0002 */
[----:B------:R0:W-:Y:S04]  /*5f20*/  STL.64 [R1+0x390], R8 ;  /* 0x0003900801007387 */ /* 0x0001e80000100a00 */
[----:B------:R1:W-:Y:S11]  /*5f30*/  STL.64 [R1+0x448], R10 ;  /* 0x0004480a01007387 */ /* 0x0003f60000100a00 */
[----:B------:R-:W-:Y:S01]  /*5f40*/  IMAD.MOV.U32 R25, RZ, RZ, R6 ;  /* 0x000000ffff197224 */ /* 0x000fe200078e0006 */
[----:B0-----:R-:W2:Y:S04]  /*5f50*/  LDL.LU R8, [R1+0x190] ;  /* 0x0001900001087983 */ /* 0x001ea80000300800 */
[----:B------:R-:W2:Y:S04]  /*5f60*/  LDL.LU R9, [R1+0x194] ;  /* 0x0001940001097983 */ /* 0x000ea80000300800 */
[----:B-1----:R-:W2:Y:S04]  /*5f70*/  LDL.LU R10, [R1+0x198] ;  /* 0x00019800010a7983 */ /* 0x002ea80000300800 */
[----:B------:R-:W2:Y:S04]  /*5f80*/  LDL.LU R11, [R1+0x19c] ;  /* 0x00019c00010b7983 */ /* 0x000ea80000300800 */
[----:B------:R-:W3:Y:S04]  /*5f90*/  LDL.LU.64 R14, [R1+0x478] ;  /* 0x00047800010e7983 */ /* 0x000ee80000300a00 */
[----:B------:R-:W3:Y:S04]  /*5fa0*/  LDL.LU.64 R12, [R1+0x470] ;  /* 0x00047000010c7983 */ /* 0x000ee80000300a00 */
[----:B------:R-:W-:Y:S04]  /*5fb0*/  STL.64 [R1+0xc0], R4 ;  /* 0x0000c00401007387 */ /* 0x000fe80000100a00 */
[----:B------:R0:W-:Y:S04]  /*5fc0*/  STL.64 [R1+0xc8], R6 ;  /* 0x0000c80601007387 */ /* 0x0001e80000100a00 */
[----:B0-----:R-:W3:Y:S02]  /*5fd0*/  LDL.LU.64 R6, [R1+0x468] ;  /* 0x0004680001067983 */ /* 0x001ee40000300a00 */
[----:B---3--:R-:W-:Y:S01]  /*5fe0*/  HMMA.16816.F32.BF16 R12, R16, R6, R12 ;  /* 0x00000006100c723c */ /* 0x008fe2000004180c */
[----:B------:R-:W-:-:S02]  /*5ff0*/  IMAD.MOV.U32 R2, RZ, RZ, R6 ;  /* 0x000000ffff027224 */ /* 0x000fc400078e0006 */
[----:B------:R-:W-:Y:S11]  /*6000*/  IMAD.MOV.U32 R28, RZ, RZ, R7 ;  /* 0x000000ffff1c7224 */ /* 0x000ff600078e0007 */
[----:B------:R-:W-:Y:S09]  /*6010*/  @!UPT UIADD3 URZ, URZ, URZ, URZ ;  /* 0x0000003f3f3ff290 */ /* 0x000ff2000fffe03f */
[----:B------:R-:W-:Y:S04]  /*6020*/  STL.64 [R1+0xb0], R12 ;  /* 0x0000b00c01007387 */ /* 0x000fe80000100a00 */
[----:B------:R0:W-:Y:S04]  /*6030*/  STL.64 [R1+0xb8], R14 ;  /* 0x0000b80e01007387 */ /* 0x0001e80000100a00 */
[----:B0-----:R-:W3:Y:S04]  /*6040*/  LDL.LU.64 R14, [R1+0x460] ;  /* 0x00046000010e7983 */ /* 0x001ee80000300a00 */
[----:B------:R-:W3:Y:S04]  /*6050*/  LDL.LU.64 R6, [R1+0x458] ;  /* 0x0004580001067983 */ /* 0x000ee80000300a00 */
[----:B------:R-:W3:Y:S02]  /*6060*/  LDL.LU.64 R4, [R1+0x450] ;  /* 0x0004500001047983 */ /* 0x000ee40000300a00 */
[C---:B---3--:R-:W-:Y:S02]  /*6070*/  HMMA.16816.F32.BF16 R4, R16.reuse, R14, R4 ;  /* 0x0000000e1004723c */ /* 0x048fe40000041804 */
[----:B------:R0:W-:Y:S04]  /*6080*/  STL.64 [R1+0x3d8], R14 ;  /* 0x0003d80e01007387 */ /* 0x0001e80000100a00 */
[----:B------:R-:W3:Y:S11]  /*6090*/  LDL.LU R12, [R1+0x2c0] ;  /* 0x0002c000010c7983 */ /* 0x000ef60000300800 */
[----:B------:R-:W-:Y:S06]  /*60a0*/  @!UPT UIADD3 URZ, URZ, URZ, URZ ;  /* 0x0000003f3f3ff290 */ /* 0x000fec000fffe03f */
[----:B------:R1:W-:Y:S04]  /*60b0*/  STL.64 [R1+0xa0], R4 ;  /* 0x0000a00401007387 */ /* 0x0003e80000100a00 */
[----:B------:R4:W-:Y:S04]  /*60c0*/  STL.64 [R1+0xa8], R6 ;  /* 0x0000a80601007387 */ /* 0x0009e80000100a00 */
[----:B------:R-:W3:Y:S04]  /*60d0*/  LDL.LU R13, [R1+0x2c4] ;  /* 0x0002c400010d7983 */ /* 0x000ee80000300800 */
[----:B0-----:R-:W3:Y:S04]  /*60e0*/  LDL.LU R14, [R1+0x2c8] ;  /* 0x0002c800010e7983 */ /* 0x001ee80000300800 */
[----:B------:R-:W3:Y:S01]  /*60f0*/  LDL.LU R15, [R1+0x2cc] ;  /* 0x0002cc00010f7983 */ /* 0x000ee20000300800 */
[----:B--2---:R-:W-:Y:S03]  /*6100*/  HMMA.16816.F32.BF16 R8, R16, R22, R8 ;  /* 0x000000161008723c */ /* 0x004fe60000041808 */
[----:B-1----:R-:W2:Y:S04]  /*6110*/  LDL.LU R4, [R1+0x160] ;  /* 0x0001600001047983 */ /* 0x002ea80000300800 */
[----:B------:R-:W2:Y:S04]  /*6120*/  LDL.LU R5, [R1+0x164] ;  /* 0x0001640001057983 */ /* 0x000ea80000300800 */
[----:B----4-:R-:W2:Y:S04]  /*6130*/  LDL.LU R6, [R1+0x168] ;  /* 0x0001680001067983 */ /* 0x010ea80000300800 */
[----:B------:R-:W2:Y:S04]  /*6140*/  LDL.LU R7, [R1+0x16c] ;  /* 0x00016c0001077983 */ /* 0x000ea80000300800 */
[----:B---3--:R0:W-:Y:S04]  /*6150*/  STL.64 [R1+0x3e8], R14 ;  /* 0x0003e80e01007387 */ /* 0x0081e80000100a00 */
[----:B------:R1:W-:Y:S01]  /*6160*/  STL.64 [R1+0x3e0], R12 ;  /* 0x0003e00c01007387 */ /* 0x0003e20000100a00 */
[----:B0-----:R-:W-:-:S02]  /*6170*/  IMAD.MOV.U32 R14, RZ, RZ, R21 ;  /* 0x000000ffff0e7224 */ /* 0x001fc400078e0015 */
[----:B------:R-:W-:-:S05]  /*6180*/  IMAD.MOV.U32 R15, RZ, RZ, R20 ;  /* 0x000000ffff0f7224 */ /* 0x000fca00078e0014 */
[----:B------:R0:W-:Y:S04]  /*6190*/  STL.64 [R1+0x400], R14 ;  /* 0x0004000e01007387 */ /* 0x0001e80000100a00 */
[----:B-1----:R-:W3:Y:S04]  /*61a0*/  LDL.LU R12, [R1+0x180] ;  /* 0x00018000010c7983 */ /* 0x002ee80000300800 */
[----:B------:R-:W3:Y:S04]  /*61b0*/  LDL.LU R13, [R1+0x184] ;  /* 0x00018400010d7983 */ /* 0x000ee80000300800 */
[----:B0-----:R-:W3:Y:S04]  /*61c0*/  LDL.LU R14, [R1+0x188] ;  /* 0x00018800010e7983 */ /* 0x001ee80000300800 */
[----:B------:R-:W3:Y:S04]  /*61d0*/  LDL.LU R15, [R1+0x18c] ;  /* 0x00018c00010f7983 */ /* 0x000ee80000300800 */
[----:B------:R-:W-:Y:S04]  /*61e0*/  STL.64 [R1+0x190], R8 ;  /* 0x0001900801007387 */ /* 0x000fe80000100a00 */
[----:B------:R0:W-:Y:S04]  /*61f0*/  STL.64 [R1+0x198], R10 ;  /* 0x0001980a01007387 */ /* 0x0001e80000100a00 */
[----:B0-----:R-:W3:Y:S04]  /*6200*/  LDL.LU.64 R10, [R1+0x448] ;  /* 0x00044800010a7983 */ /* 0x001ee80000300a00 */
[----:B------:R-:W4:Y:S01]  /*6210*/  LDL.LU.64 R20, [R1+0x440] ;  /* 0x0004400001147983 */ /* 0x000f220000300a00 */
[----:B------:R-:W-:-:S02]  /*6220*/  IMAD.MOV.U32 R9, RZ, RZ, R22 ;  /* 0x000000ffff097224 */ /* 0x000fc400078e0016 */
[----:B------:R-:W-:Y:S01]  /*6230*/  IMAD.MOV.U32 R8, RZ, RZ, R23 ;  /* 0x000000ffff087224 */ /* 0x000fe200078e0017 */
[----:B---3--:R-:W-:Y:S11]  /*6240*/  HMMA.16816.F32.BF16 R12, R16, R10, R12 ;  /* 0x0000000a100c723c */ /* 0x008ff6000004180c */
[----:B------:R-:W-:Y:S11]  /*6250*/  @!UPT UIADD3 URZ, URZ, URZ, URZ ;  /* 0x0000003f3f3ff290 */ /* 0x000ff6000fffe03f */
[----:B------:R-:W-:Y:S01]  /*6260*/  @!UPT UIADD3 URZ, URZ, URZ, URZ ;  /* 0x0000003f3f3ff290 */ /* 0x000fe2000fffe03f */
[----:B------:R-:W-:Y:S04]  /*6270*/  STL.64 [R1+0x180], R12 ;  /* 0x0001800c01007387 */ /* 0x000fe80000100a00 */
[----:B------:R4:W-:Y:S04]  /*6280*/  STL.64 [R1+0x188], R14 ;  /* 0x0001880e01007387 */ /* 0x0009e80000100a00 */
[----:B------:R0:W-:Y:S01]  /*6290*/  STL.64 [R1+0x3b0], R10 ;  /* 0x0003b00a01007387 */ /* 0x0001e20000100a00 */
[----:B----4-:R-:W-:Y:S02]  /*62a0*/  IMAD.MOV.U32 R15, RZ, RZ, R20 ;  /* 0x000000ffff0f7224 */ /* 0x010fe400078e0014 */
[----:B------:R-:W-:Y:S01]  /*62b0*/  IMAD.MOV.U32 R14, RZ, RZ, R21 ;  /* 0x000000ffff0e7224 */ /* 0x000fe200078e0015 */
[----:B------:R-:W3:Y:S01]  /*62c0*/  LDL.LU R20, [R1+0x120] ;  /* 0x0001200001147983 */ /* 0x000ee20000300800 */
[----:B0-----:R-:W-:-:S02]  /*62d0*/  IMAD.MOV.U32 R10, RZ, RZ, R9 ;  /* 0x000000ffff0a7224 */ /* 0x001fc400078e0009 */
[----:B------:R-:W-:Y:S01]  /*62e0*/  IMAD.MOV.U32 R11, RZ, RZ, R8 ;  /* 0x000000ffff0b7224 */ /* 0x000fe200078e0008 */
[----:B------:R-:W3:Y:S04]  /*62f0*/  LDL.LU R21, [R1+0x124] ;  /* 0x0001240001157983 */ /* 0x000ee80000300800 */
[----:B------:R-:W3:Y:S04]  /*6300*/  LDL.LU R22, [R1+0x128] ;  /* 0x0001280001167983 */ /* 0x000ee80000300800 */
[----:B------:R-:W3:Y:S04]  /*6310*/  LDL.LU R23, [R1+0x12c] ;  /* 0x00012c0001177983 */ /* 0x000ee80000300800 */
[----:B------:R0:W-:Y:S04]  /*6320*/  STL.64 [R1+0x3d0], R10 ;  /* 0x0003d00a01007387 */ /* 0x0001e80000100a00 */
[----:B------:R-:W4:Y:S04]  /*6330*/  LDL.LU R8, [R1+0x2b0] ;  /* 0x0002b00001087983 */ /* 0x000f280000300800 */
[----:B------:R-:W4:Y:S04]  /*6340*/  LDL.LU R9, [R1+0x2b4] ;  /* 0x0002b40001097983 */ /* 0x000f280000300800 */
[----:B0-----:R-:W3:Y:S04]  /*6350*/  LDL.LU R10, [R1+0x2b8] ;  /* 0x0002b800010a7983 */ /* 0x001ee80000300800 */
[----:B------:R-:W3:Y:S01]  /*6360*/  LDL.LU R11, [R1+0x2bc] ;  /* 0x0002bc00010b7983 */ /* 0x000ee20000300800 */
[C---:B--2---:R-:W-:Y:S03]  /*6370*/  HMMA.16816.F32.BF16 R4, R16.reuse, R26, R4 ;  /* 0x0000001a1004723c */ /* 0x044fe60000041804 */
[----:B---3--:R-:W-:Y:S04]  /*6380*/  STL.64 [R1+0x3f8], R10 ;  /* 0x0003f80a01007387 */ /* 0x008fe80000100a00 */
[----:B----4-:R0:W-:Y:S04]  /*6390*/  STL.64 [R1+0x3f0], R8 ;  /* 0x0003f00801007387 */ /* 0x0101e80000100a00 */
[----:B0-----:R-:W2:Y:S04]  /*63a0*/  LDL.LU R8, [R1+0x2d0] ;  /* 0x0002d00001087983 */ /* 0x001ea80000300800 */
[----:B------:R-:W2:Y:S04]  /*63b0*/  LDL.LU R9, [R1+0x2d4] ;  /* 0x0002d40001097983 */ /* 0x000ea80000300800 */
[----:B------:R-:W3:Y:S04]  /*63c0*/  LDL.LU R10, [R1+0x2d8] ;  /* 0x0002d800010a7983 */ /* 0x000ee80000300800 */
[----:B------:R-:W3:Y:S04]  /*63d0*/  LDL.LU R11, [R1+0x2dc] ;  /* 0x0002dc00010b7983 */ /* 0x000ee80000300800 */
[----:B---3--:R-:W-:Y:S04]  /*63e0*/  STL.64 [R1+0x410], R10 ;  /* 0x0004100a01007387 */ /* 0x008fe80000100a00 */
[----:B--2---:R0:W-:Y:S04]  /*63f0*/  STL.64 [R1+0x408], R8 ;  /* 0x0004080801007387 */ /* 0x0041e80000100a00 */
[----:B0-----:R-:W2:Y:S04]  /*6400*/  LDL.LU R8, [R1+0x2e0] ;  /* 0x0002e00001087983 */ /* 0x001ea80000300800 */
[----:B------:R-:W2:Y:S04]  /*6410*/  LDL.LU R9, [R1+0x2e4] ;  /* 0x0002e40001097983 */ /* 0x000ea80000300800 */
[----:B------:R-:W2:Y:S04]  /*6420*/  LDL.LU R10, [R1+0x2e8] ;  /* 0x0002e800010a7983 */ /* 0x000ea80000300800 */
[----:B------:R-:W2:Y:S04]  /*6430*/  LDL.LU R11, [R1+0x2ec] ;  /* 0x0002ec00010b7983 */ /* 0x000ea80000300800 */
[----:B------:R-:W-:Y:S04]  /*6440*/  STL.64 [R1+0x160], R4 ;  /* 0x0001600401007387 */ /* 0x000fe80000100a00 */
[----:B------:R0:W-:Y:S04]  /*6450*/  STL.64 [R1+0x168], R6 ;  /* 0x0001680601007387 */ /* 0x0001e80000100a00 */
[----:B0-----:R-:W3:Y:S04]  /*6460*/  LDL.LU.64 R6, [R1+0x438] ;  /* 0x0004380001067983 */ /* 0x001ee80000300a00 */
[----:B------:R-:W4:Y:S04]  /*6470*/  LDL.LU.64 R4, [R1+0x430] ;  /* 0x0004300001047983 */ /* 0x000f280000300a00 */
[----:B------:R-:W-:Y:S04]  /*6480*/  STL.64 [R1+0x3a8], R26 ;  /* 0x0003a81a01007387 */ /* 0x000fe80000100a00 */
[----:B------:R0:W-:Y:S04]  /*6490*/  STL.64 [R1+0x3a0], R24 ;  /* 0x0003a01801007387 */ /* 0x0001e80000100a00 */
[----:B0-----:R-:W2:Y:S04]  /*64a0*/  LDL.LU R24, [R1+0x150] ;  /* 0x0001500001187983 */ /* 0x001ea80000300800 */
[----:B------:R-:W2:Y:S04]  /*64b0*/  LDL.LU R25, [R1+0x154] ;  /* 0x0001540001197983 */ /* 0x000ea80000300800 */
[----:B------:R-:W2:Y:S04]  /*64c0*/  LDL.LU R26, [R1+0x158] ;  /* 0x00015800011a7983 */ /* 0x000ea80000300800 */
[----:B------:R-:W2:Y:S01]  /*64d0*/  LDL.LU R27, [R1+0x15c] ;  /* 0x00015c00011b7983 */ /* 0x000ea20000300800 */
[----:B---3--:R-:W-:Y:S03]  /*64e0*/  HMMA.16816.F32.BF16 R16, R16, R6, R20 ;  /* 0x000000061010723c */ /* 0x008fe60000041814 */
[----:B--2---:R-:W-:Y:S04]  /*64f0*/  STL.64 [R1+0x3c0], R26 ;  /* 0x0003c01a01007387 */ /* 0x004fe80000100a00 */
[----:B------:R0:W-:Y:S04]  /*6500*/  STL.64 [R1+0x3b8], R24 ;  /* 0x0003b81801007387 */ /* 0x0001e80000100a00 */
[----:B0-----:R-:W2:Y:S04]  /*6510*/  LDL.LU R24, [R1+0x170] ;  /* 0x0001700001187983 */ /* 0x001ea80000300800 */
[----:B------:R-:W2:Y:S04]  /*6520*/  LDL.LU R25, [R1+0x174] ;  /* 0x0001740001197983 */ /* 0x000ea80000300800 */
[----:B------:R-:W2:Y:S04]  /*6530*/  LDL.LU R26, [R1+0x178] ;  /* 0x00017800011a7983 */ /* 0x000ea80000300800 */
[----:B------:R-:W2:Y:S04]  /*6540*/  LDL.LU R27, [R1+0x17c] ;  /* 0x00017c00011b7983 */ /* 0x000ea80000300800 */
[----:B------:R-:W3:Y:S04]  /*6550*/  LDL.LU.64 R22, [R1+0x428] ;  /* 0x0004280001167983 */ /* 0x000ee80000300a00 */
[----:B------:R-:W3:Y:S04]  /*6560*/  LDL.LU.64 R20, [R1+0x420] ;  /* 0x0004200001147983 */ /* 0x000ee80000300a00 */
[----:B------:R-:W-:Y:S04]  /*6570*/  STL.64 [R1+0x120], R16 ;  /* 0x0001201001007387 */ /* 0x000fe80000100a00 */
[----:B------:R0:W-:Y:S02]  /*6580*/  STL.64 [R1+0x128], R18 ;  /* 0x0001281201007387 */ /* 0x0001e40000100a00 */
[----:B0-----:R-:W-:-:S02]  /*6590*/  IMAD.MOV.U32 R18, RZ, RZ, R2 ;  /* 0x000000ffff127224 */ /* 0x001fc400078e0002 */
[----:B------:R-:W2:Y:S01]  /*65a0*/  LDL.LU R2, [R1+0x41c] ;  /* 0x00041c0001027983 */ /* 0x000ea20000300800 */
[----:B------:R-:W-:-:S03]  /*65b0*/  IMAD.MOV.U32 R19, RZ, RZ, R28 ;  /* 0x000000ffff137224 */ /* 0x000fc600078e001c */
[----:B------:R-:W2:Y:S01]  /*65c0*/  LDL.LU R28, [R1+0x418] ;  /* 0x00041800011c7983 */ /* 0x000ea20000300800 */
[C---:B---3--:R-:W-:Y:S03]  /*65d0*/  HMMA.16816.F32.BF16 R12, R20.reuse, R14, R8 ;  /* 0x0000000e140c723c */ /* 0x048fe60000041808 */
[----:B------:R-:W3:Y:S04]  /*65e0*/  LDL.LU.64 R10, [R1+0x410] ;  /* 0x00041000010a7983 */ /* 0x000ee80000300a00 */
[----:B------:R-:W3:Y:S11]  /*65f0*/  LDL.LU.64 R8, [R1+0x408] ;  /* 0x0004080001087983 */ /* 0x000ef60000300a00 */
[----:B------:R-:W-:Y:S05]  /*6600*/  @!UPT UIADD3 URZ, URZ, URZ, URZ ;  /* 0x0000003f3f3ff290 */ /* 0x000fea000fffe03f */
[----:B------:R-:W-:Y:S04]  /*6610*/  STL.64 [R1+0x90], R12 ;  /* 0x0000900c01007387 */ /* 0x000fe80000100a00 */
[----:B------:R0:W-:Y:S04]  /*6620*/  STL.64 [R1+0x98], R14 ;  /* 0x0000980e01007387 */ /* 0x0001e80000100a00 */
[----:B0-----:R-:W3:Y:S02]  /*6630*/  LDL.LU.64 R14, [R1+0x400] ;  /* 0x00040000010e7983 */ /* 0x001ee40000300a00 */
[C---:B---3--:R-:W-:Y:S02]  /*6640*/  HMMA.16816.F32.BF16 R12, R20.reuse, R14, R8 ;  /* 0x0000000e140c723c */ /* 0x048fe40000041808 */
[----:B------:R-:W3:Y:S04]  /*6650*/  LDL.LU.64 R10, [R1+0x3f8] ;  /* 0x0003f800010a7983 */ /* 0x000ee80000300a00 */
[----:B------:R-:W3:Y:S11]  /*6660*/  LDL.LU.64 R8, [R1+0x3f0] ;  /* 0x0003f00001087983 */ /* 0x000ef60000300a00 */
[----:B------:R-:W-:Y:S06]  /*6670*/  @!UPT UIADD3 URZ, URZ, URZ, URZ ;  /* 0x0000003f3f3ff290 */ /* 0x000fec000fffe03f */
[----:B------:R-:W-:Y:S04]  /*6680*/  STL.64 [R1+0x80], R12 ;  /* 0x0000800c01007387 */ /* 0x000fe80000100a00 */
[----:B------:R0:W-:Y:S04]  /*6690*/  STL.64 [R1+0x88], R14 ;  /* 0x0000880e01007387 */ /* 0x0001e80000100a00 */
[----:B0-----:R-:W2:Y:S04]  /*66a0*/  LDL.LU.64 R14, [R1+0x3e8] ;  /* 0x0003e800010e7983 */ /* 0x001ea80000300a00 */
[----:B------:R-:W2:Y:S02]  /*66b0*/  LDL.LU.64 R12, [R1+0x3e0] ;  /* 0x0003e000010c7983 */ /* 0x000ea40000300a00 */
[C---:B--2---:R-:W-:Y:S02]  /*66c0*/  HMMA.16816.F32.BF16 R16, R20.reuse, R18, R12 ;  /* 0x000000121410723c */ /* 0x044fe4000004180c */
[----:B------:R-:W3:Y:S11]  /*66d0*/  LDL.LU.64 R14, [R1+0x3d8] ;  /* 0x0003d800010e7983 */ /* 0x000ef60000300a00 */
[----:B------:R-:W-:Y:S10]  /*66e0*/  @!UPT UIADD3 URZ, URZ, URZ, URZ ;  /* 0x0000003f3f3ff290 */ /* 0x000ff4000fffe03f */
[----:B------:R-:W-:Y:S04]  /*66f0*/  STL.64 [R1+0x70], R16 ;  /* 0x0000701001007387 */ /* 0x000fe80000100a00 */
[----:B------:R-:W-:Y:S01]  /*6700*/  STL.64 [R1+0x78], R18 ;  /* 0x0000781201007387 */ /* 0x000fe20000100a00 */
[C---:B---3--:R-:W-:Y:S11]  /*6710*/  HMMA.16816.F32.BF16 R8, R20.reuse, R14, R8 ;  /* 0x0000000e1408723c */ /* 0x048ff60000041808 */
[----:B------:R-:W-:Y:S11]  /*6720*/  @!UPT UIADD3 URZ, URZ, URZ, URZ ;  /* 0x0000003f3f3ff290 */ /* 0x000ff6000fffe03f */
[----:B------:R-:W-:Y:S01]  /*6730*/  @!UPT UIADD3 URZ, URZ, URZ, URZ ;  /* 0x0000003f3f3ff290 */ /* 0x000fe2000fffe03f */
[----:B------:R-:W-:Y:S01]  /*6740*/  STL.64 [R1+0x60], R8 ;  /* 0x0000600801007387 */ /* 0x000fe20000100a00 */
[----:B------:R-:W-:Y:S02]  /*6750*/  IMAD.MOV.U32 R13, RZ, RZ, R10 ;  /* 0x000000ffff0d7224 */ /* 0x000fe400078e000a */
[----:B------:R-:W-:Y:S01]  /*6760*/  IMAD.MOV.U32 R12, RZ, RZ, R11 ;  /* 0x000000ffff0c7224 */ /* 0x000fe200078e000b */
[----:B------:R0:W-:Y:S04]  /*6770*/  STL.64 [R1+0x68], R10 ;  /* 0x0000680a01007387 */ /* 0x0001e80000100a00 */
[----:B0-----:R-:W2:Y:S04]  /*6780*/  LDL.LU.64 R10, [R1+0x3d0] ;  /* 0x0003d000010a7983 */ /* 0x001ea80000300a00 */
[----:B------:R-:W3:Y:S01]  /*6790*/  LDL.LU.64 R16, [R1+0x340] ;  /* 0x0003400001107983 */ /* 0x000ee20000300a00 */
[----:B--2---:R-:W-:Y:S03]  /*67a0*/  HMMA.16816.F32.BF16 R8, R20, R10, R24 ;  /* 0x0000000a1408723c */ /* 0x004fe60000041818 */
[----:B------:R-:W2:Y:S04]  /*67b0*/  LDL.LU.64 R26, [R1+0x3c0] ;  /* 0x0003c000011a7983 */ /* 0x000ea80000300a00 */
[----:B------:R-:W2:Y:S11]  /*67c0*/  LDL.LU.64 R24, [R1+0x3b8] ;  /* 0x0003b80001187983 */ /* 0x000eb60000300a00 */
[----:B------:R-:W-:Y:S05]  /*67d0*/  @!UPT UIADD3 URZ, URZ, URZ, URZ ;  /* 0x0000003f3f3ff290 */ /* 0x000fea000fffe03f */
[----:B------:R-:W-:Y:S04]  /*67e0*/  STL.64 [R1+0x170], R8 ;  /* 0x0001700801007387 */ /* 0x000fe80000100a00 */
[----:B------:R0:W-:Y:S04]  /*67f0*/  STL.64 [R1+0x178], R10 ;  /* 0x0001780a01007387 */ /* 0x0001e80000100a00 */
[----:B0-----:R-:W2:Y:S01]  /*6800*/  LDL.LU.64 R10, [R1+0x3b0] ;  /* 0x0003b000010a7983 */ /* 0x001ea20000300a00 */
[----:B------:R-:W-:-:S04]  /*6810*/  IMAD.MOV.U32 R19, RZ, RZ, c[0x0][0x18c] ;  /* 0x00006300ff137624 */ /* 0x000fc800078e00ff */
[----:B------:R-:W-:-:S04]  /*6820*/  IMAD.SHL.U32 R19, R19, 0x20, RZ ;  /* 0x0000002013137824 */ /* 0x000fc800078e00ff */
[----:B----4-:R-:W-:Y:S01]  /*6830*/  IMAD.WIDE R4, R19, 0x2, R4 ;  /* 0x0000000213047825 */ /* 0x010fe200078e0204 */
[----:B--2---:R-:W-:Y:S01]  /*6840*/  HMMA.16816.F32.BF16 R8, R20, R10, R24 ;  /* 0x0000000a1408723c */ /* 0x004fe20000041818 */
[----:B------:R-:W2:Y:S04]  /*6850*/  LDL.LU.64 R26, [R1+0x3a8] ;  /* 0x0003a800011a7983 */ /* 0x000ea80000300a00 */
[----:B------:R0:W5:Y:S11]  /*6860*/  LDL.LU.64 R24, [R1+0x3a0] ;  /* 0x0003a00001187983 */ /* 0x0001760000300a00 */
[----:B------:R-:W-:Y:S07]  /*6870*/  @!UPT UIADD3 URZ, URZ, URZ, URZ ;  /* 0x0000003f3f3ff290 */ /* 0x000fee000fffe03f */
[----:B------:R-:W-:Y:S04]  /*6880*/  STL.64 [R1+0x150], R8 ;  /* 0x0001500801007387 */ /* 0x000fe80000100a00 */
[----:B------:R1:W-:Y:S04]  /*6890*/  STL.64 [R1+0x158], R10 ;  /* 0x0001580a01007387 */ /* 0x0003e80000100a00 */
[----:B-1----:R-:W4:Y:S04]  /*68a0*/  LDL.LU.64 R10, [R1+0x398] ;  /* 0x00039800010a7983 */ /* 0x002f280000300a00 */
[----:B------:R-:W2:Y:S04]  /*68b0*/  LDL.LU.64 R8, [R1+0x390] ;  /* 0x0003900001087983 */ /* 0x000ea80000300a00 */
[----:B------:R-:W-:Y:S04]  /*68c0*/  STL [R1+0x27c], R4 ;  /* 0x00027c0401007387 */ /* 0x000fe80000100800 */
[----:B------:R1:W-:Y:S04]  /*68d0*/  STL [R1+0x278], R5 ;  /* 0x0002780501007387 */ /* 0x0003e80000100800 */
[----:B-1----:R-:W2:Y:S04]  /*68e0*/  LDL.LU.64 R4, [R1+0x330] ;  /* 0x0003300001047983 */ /* 0x002ea80000300a00 */
[----:B------:R-:W-:Y:S04]  /*68f0*/  STL.64 [R1+0x378], R6 ;  /* 0x0003780601007387 */ /* 0x000fe80000100a00 */
[----:B--2---:R1:W-:Y:S04]  /*6900*/  STL.64 [R1+0x370], R4 ;  /* 0x0003700401007387 */ /* 0x0043e80000100a00 */
[----:B-1----:R-:W2:Y:S04]  /*6910*/  LDL.LU R4, [R1+0x140] ;  /* 0x0001400001047983 */ /* 0x002ea80000300800 */
[----:B------:R-:W2:Y:S04]  /*6920*/  LDL.LU R5, [R1+0x144] ;  /* 0x0001440001057983 */ /* 0x000ea80000300800 */
[----:B------:R-:W2:Y:S04]  /*6930*/  LDL.LU R6, [R1+0x148] ;  /* 0x0001480001067983 */ /* 0x000ea80000300800 */
[----:B------:R-:W2:Y:S04]  /*6940*/  LDL.LU R7, [R1+0x14c] ;  /* 0x00014c0001077983 */ /* 0x000ea80000300800 */
[----:B------:R-:W2:Y:S01]  /*6950*/  LDL.LU R14, [R1+0x348] ;  /* 0x00034800010e7983 */ /* 0x000ea20000300800 */
[----:B------:R-:W-:-:S02]  /*6960*/  IMAD.MOV.U32 R15, RZ, RZ, R0 ;  /* 0x000000ffff0f7224 */ /* 0x000fc400078e0000 */
[----:B----4-:R-:W-:Y:S01]  /*6970*/  IMAD.WIDE R10, R19, 0x2, R10 ;  /* 0x00000002130a7825 */ /* 0x010fe200078e020a */
[----:B--2---:R1:W-:Y:S04]  /*6980*/  STL [R1+0x360], R14 ;  /* 0x0003600e01007387 */ /* 0x0043e80000100800 */
[----:B------:R2:W-:Y:S01]  /*6990*/  STL.64 [R1+0x358], R12 ;  /* 0x0003580c01007387 */ /* 0x0005e20000100a00 */
[----:B-1----:R-:W-:Y:S02]  /*69a0*/  IMAD.MOV.U32 R14, RZ, RZ, R3 ;  /* 0x000000ffff0e7224 */ /* 0x002fe400078e0003 */
[----:B--2---:R-:W-:Y:S02]  /*69b0*/  IMAD.MOV.U32 R12, RZ, RZ, R28 ;  /* 0x000000ffff0c7224 */ /* 0x004fe400078e001c */
[----:B------:R0:W5:Y:S01]  /*69c0*/  LDL.LU R28, [R1+0x38c] ;  /* 0x00038c00011c7983 */ /* 0x0001620000300800 */
[----:B------:R-:W-:-:S03]  /*69d0*/  IMAD.MOV.U32 R13, RZ, RZ, R2 ;  /* 0x000000ffff0d7224 */ /* 0x000fc600078e0002 */
[----:B------:R-:W2:Y:S04]  /*69e0*/  LDL.LU R2, [R1+0x388] ;  /* 0x0003880001027983 */ /* 0x000ea80000300800 */
[----:B------:R-:W2:Y:S01]  /*69f0*/  LDL.LU R3, [R1+0x384] ;  /* 0x0003840001037983 */ /* 0x000ea20000300800 */
[----:B------:R-:W-:Y:S03]  /*6a00*/  HMMA.16816.F32.BF16 R4, R20, R26, R4 ;  /* 0x0000001a1404723c */ /* 0x000fe60000041804 */
[----:B------:R-:W4:Y:S11]  /*6a10*/  LDL.LU R0, [R1+0x380] ;  /* 0x0003800001007983 */ /* 0x000f360000300800 */
[----:B------:R-:W-:Y:S09]  /*6a20*/  @!UPT UIADD3 URZ, URZ, URZ, URZ ;  /* 0x0000003f3f3ff290 */ /* 0x000ff2000fffe03f */
[----:B------:R-:W-:Y:S04]  /*6a30*/  STL.64 [R1+0x140], R4 ;  /* 0x0001400401007387 */ /* 0x000fe80000100a00 */
[----:B------:R1:W-:Y:S04]  /*6a40*/  STL.64 [R1+0x148], R6 ;  /* 0x0001480601007387 */ /* 0x0003e80000100a00 */
[----:B-1----:R-:W3:Y:S04]  /*6a50*/  LDL.LU.64 R6, [R1+0x378] ;  /* 0x0003780001067983 */ /* 0x002ee80000300a00 */
[----:B------:R-:W3:Y:S01]  /*6a60*/  LDL.LU.64 R4, [R1+0x370] ;  /* 0x0003700001047983 */ /* 0x000ee20000300a00 */
[----:B------:R-:W-:-:S03]  /*6a70*/  IMAD.WIDE R8, R19, 0x2, R8 ;  /* 0x0000000213087825 */ /* 0x000fc600078e0208 */
[----:B------:R-:W4:Y:S04]  /*6a80*/  LDL.LU.64 R26, [R1+0x338] ;  /* 0x00033800011a7983 */ /* 0x000f280000300a00 */
[----:B------:R-:W-:Y:S04]  /*6a90*/  STL [R1+0x274], R10 ;  /* 0x0002740a01007387 */ /* 0x000fe80000100800 */
[----:B------:R-:W-:Y:S04]  /*6aa0*/  STL [R1+0x270], R11 ;  /* 0x0002700b01007387 */ /* 0x000fe80000100800 */
[----:B------:R-:W-:Y:S04]  /*6ab0*/  STL [R1+0x1ec], R8 ;  /* 0x0001ec0801007387 */ /* 0x000fe80000100800 */
[----:B------:R2:W-:Y:S02]  /*6ac0*/  STL [R1+0x1e8], R9 ;  /* 0x0001e80901007387 */ /* 0x0005e40000100800 */
[----:B--2---:R-:W-:-:S02]  /*6ad0*/  IMAD.WIDE R8, R19, 0x2, R2 ;  /* 0x0000000213087825 */ /* 0x004fc400078e0202 */
[----:B------:R-:W2:Y:S02]  /*6ae0*/  LDL.LU.64 R2, [R1+0x368] ;  /* 0x0003680001027983 */ /* 0x000ea40000300a00 */
[C---:B---3--:R-:W-:Y:S01]  /*6af0*/  IMAD.WIDE R4, R19.reuse, 0x2, R4 ;  /* 0x0000000213047825 */ /* 0x048fe200078e0204 */
[----:B------:R-:W-:Y:S04]  /*6b00*/  HMMA.16816.F32.BF16 R20, R20, R6, R12 ;  /* 0x000000061414723c */ /* 0x000fe8000004180c */
[----:B------:R-:W-:Y:S04]  /*6b10*/  STL [R1+0x1e4], R4 ;  /* 0x0001e40401007387 */ /* 0x000fe80000100800 */
[----:B------:R2:W-:Y:S04]  /*6b20*/  STL [R1+0x1e0], R5 ;  /* 0x0001e00501007387 */ /* 0x0005e80000100800 */
[----:B------:R-:W3:Y:S04]  /*6b30*/  LDL.LU R14, [R1+0x360] ;  /* 0x00036000010e7983 */ /* 0x000ee80000300800 */
[----:B------:R0:W5:Y:S07]  /*6b40*/  LDL.LU.64 R12, [R1+0x358] ;  /* 0x00035800010c7983 */ /* 0x00016e0000300a00 */
[----:B------:R-:W-:Y:S04]  /*6b50*/  STL.64 [R1+0x130], R20 ;  /* 0x0001301401007387 */ /* 0x000fe80000100a00 */
[----:B------:R-:W-:Y:S01]  /*6b60*/  STL.64 [R1+0x138], R22 ;  /* 0x0001381601007387 */ /* 0x000fe20000100a00 */
[----:B--2---:R-:W-:-:S03]  /*6b70*/  IMAD.WIDE R4, R19, 0x2, R2 ;  /* 0x0000000213047825 */ /* 0x004fc600078e0202 */
[----:B------:R-:W2:Y:S01]  /*6b80*/  LDL.LU.64 R2, [R1+0x350] ;  /* 0x0003500001027983 */ /* 0x000ea20000300a00 */
[----:B----4-:R-:W-:-:S03]  /*6b90*/  IMAD.WIDE R6, R19, 0x2, R26 ;  /* 0x0000000213067825 */ /* 0x010fc600078e021a */
[----:B------:R-:W-:Y:S04]  /*6ba0*/  STL [R1+0x5c], R8 ;  /* 0x00005c0801007387 */ /* 0x000fe80000100800 */
[----:B------:R-:W-:Y:S04]  /*6bb0*/  STL [R1+0x58], R9 ;  /* 0x0000580901007387 */ /* 0x000fe80000100800 */
[----:B------:R-:W-:Y:S04]  /*6bc0*/  STL [R1+0x54], R4 ;  /* 0x0000540401007387 */ /* 0x000fe80000100800 */
[----:B------:R1:W-:Y:S02]  /*6bd0*/  STL [R1+0x50], R5 ;  /* 0x0000500501007387 */ /* 0x0003e40000100800 */
[----:B-1----:R-:W-:-:S04]  /*6be0*/  IMAD.WIDE R4, R19, 0x2, R16 ;  /* 0x0000000213047825 */ /* 0x002fc800078e0210 */
[----:B------:R-:W-:Y:S01]  /*6bf0*/  IMAD.MOV.U32 R15, RZ, RZ, c[0x0][0x188] ;  /* 0x00006200ff0f7624 */ /* 0x000fe200078e00ff */
[----:B---3--:R-:W-:-:S05]  /*6c00*/  IADD3 R14, R14, -0x1, RZ ;  /* 0xffffffff0e0e7810 */ /* 0x008fca0007ffe0ff */
[----:B------:R-:W-:Y:S04]  /*6c10*/  STL [R1+0x348], R14 ;  /* 0x0003480e01007387 */ /* 0x000fe80000100800 */
[----:B------:R-:W-:Y:S04]  /*6c20*/  STL [R1+0x4c], R6 ;  /* 0x00004c0601007387 */ /* 0x000fe80000100800 */
[----:B------:R-:W-:Y:S04]  /*6c30*/  STL [R1+0x48], R7 ;  /* 0x0000480701007387 */ /* 0x000fe80000100800 */
[----:B------:R1:W-:Y:S04]  /*6c40*/  STL [R1+0x44], R4 ;  /* 0x0000440401007387 */ /* 0x0003e80000100800 */
[----:B------:R0:W-:Y:S01]  /*6c50*/  STL [R1+0x1c], R5 ;  /* 0x00001c0501007387 */ /* 0x0001e20000100800 */
[----:B------:R-:W-:Y:S01]  /*6c60*/  ISETP.NE.U32.AND P0, PT, R14, RZ, PT ;  /* 0x000000ff0e00720c */ /* 0x000fe20003f05070 */
[----:B------:R-:W-:Y:S01]  /*6c70*/  IMAD.SHL.U32 R15, R15, 0x20, RZ ;  /* 0x000000200f0f7824 */ /* 0x000fe200078e00ff */
[----:B------:R-:W-:Y:S01]  /*6c80*/  IADD3 R0, R0, -0x20, RZ ;  /* 0xffffffe000007810 */ /* 0x000fe20007ffe0ff */
[----:B------:R-:W-:-:S02]  /*6c90*/  IMAD.MOV.U32 R11, RZ, RZ, R22 ;  /* 0x000000ffff0b7224 */ /* 0x000fc400078e0016 */
[----:B------:R-:W-:Y:S02]  /*6ca0*/  IMAD.MOV.U32 R10, RZ, RZ, R23 ;  /* 0x000000ffff0a7224 */ /* 0x000fe400078e0017 */
[----:B--2---:R-:W-:-:S04]  /*6cb0*/  IMAD.WIDE R2, R15, 0x2, R2 ;  /* 0x000000020f027825 */ /* 0x004fc800078e0202 */
[----:B-1----:R-:W-:Y:S02]  /*6cc0*/  IMAD.MOV.U32 R4, RZ, RZ, R2 ;  /* 0x000000ffff047224 */ /* 0x002fe400078e0002 */
[----:B------:R-:W-:Y:S01]  /*6cd0*/  IMAD.MOV.U32 R2, RZ, RZ, R3 ;  /* 0x000000ffff027224 */ /* 0x000fe200078e0003 */
[----:B0-----:R-:W-:Y:S01]  /*6ce0*/  @!P0 CALL.REL.NOINC `(.L_x_1) ;  /* 0x0000001000008944 */ /* 0x001fe20003c00000 */
[----:B------:R-:W-:Y:S05]  /*6cf0*/  BRA `(.L_x_2) ;  /* 0xffffb0a000007947 */ /* 0x000fea000383ffff */
.L_x_1:
[----:B-----5:R0:W-:Y:S04]  /*6d00*/  STL [R1+0x3e8], R13 ;  /* 0x0003e80d01007387 */ /* 0x0201e80000100800 */
[----:B0-----:R-:W2:Y:S04]  /*6d10*/  LDL.LU R13, [R1+0x1b8] ;  /* 0x0001b800010d7983 */ /* 0x001ea80000300800 */
[----:B--2---:R0:W-:Y:S04]  /*6d20*/  STL [R1+0x3f0], R13 ;  /* 0x0003f00d01007387 */ /* 0x0041e80000100800 */
        /* <DEDUP_REMOVED lines=32> */
[----:B------:R1:W-:Y:S01]  /*6f30*/  STL [R1+0x3e4], R12 ;  /* 0x0003e40c01007387 */ /* 0x0003e20000100800 */
[----:B0-----:R-:W-:-:S03]  /*6f40*/  IMAD.MOV.U32 R13, RZ, RZ, R11 ;  /* 0x000000ffff0d7224 */ /* 0x001fc600078e000b */
[----:B-1----:R-:W2:Y:S04]  /*6f50*/  LDL.LU R12, [R1+0x1cc] ;  /* 0x0001cc00010c7983 */ /* 0x002ea80000300800 */
        /* <DEDUP_REMOVED lines=35> */
[----:B------:R-:W2:Y:S04]  /*7190*/  LDL.LU R29, [R1+0x1d8] ;  /* 0x0001d800011d7983 */ /* 0x000ea80000300800 */
[----:B------:R-:W3:Y:S01]  /*71a0*/  LDL.LU R28, [R1+0x1a4] ;  /* 0x0001a400011c7983 */ /* 0x000ee20000300800 */
[----:B0-----:R-:W-:-:S03]  /*71b0*/  IMAD.MOV.U32 R12, RZ, RZ, R10 ;  /* 0x000000ffff0c7224 */ /* 0x001fc600078e000a */
[----:B------:R-:W3:Y:S04]  /*71c0*/  LDL.LU R0, [R1+0x1a0] ;  /* 0x0001a00001007983 */ /* 0x000ee80000300800 */
[----:B------:R-:W4:Y:S04]  /*71d0*/  LDL.LU R4, [R1+0x1b4] ;  /* 0x0001b40001047983 */ /* 0x000f280000300800 */
[----:B------:R-:W4:Y:S04]  /*71e0*/  LDL.LU R2, [R1+0x1b0] ;  /* 0x0001b00001027983 */ /* 0x000f280000300800 */
[----:B------:R-:W2:Y:S04]  /*71f0*/  LDL.LU R3, [R1+0x1c4] ;  /* 0x0001c40001037983 */ /* 0x000ea80000300800 */
        /* <DEDUP_REMOVED lines=15> */
[----:B------:R-:W2:Y:S01]  /*72f0*/  LDL.LU R18, [R1+0x214] ;  /* 0x0002140001127983 */ /* 0x000ea20000300800 */
[----:B------:R-:W-:-:S03]  /*7300*/  F2FP.BF16.PACK_AB R13, R12, R13 ;  /* 0x0000000d0c0d723e */ /* 0x000fc600000010ff */
[----:B------:R-:W2:Y:S04]  /*7310*/  LDL.LU R19, [R1+0x210] ;  /* 0x0002100001137983 */ /* 0x000ea80000300800 */
[----:B------:R-:W2:Y:S04]  /*7320*/  LDL.LU R14, [R1+0x224] ;  /* 0x00022400010e7983 */ /* 0x000ea80000300800 */
[----:B------:R-:W2:Y:S04]  /*7330*/  LDL.LU R15, [R1+0x220] ;  /* 0x00022000010f7983 */ /* 0x000ea80000300800 */
[----:B------:R0:W-:Y:S04]  /*7340*/  STL [R1+0x394], R25 ;  /* 0x0003941901007387 */ /* 0x0001e80000100800 */
[----:B0-----:R-:W2:Y:S04]  /*7350*/  LDL.LU R25, [R1+0x1dc] ;  /* 0x0001dc0001197983 */ /* 0x001ea80000300800 */
[----:B------:R0:W-:Y:S04]  /*7360*/  STL [R1+0x390], R24 ;  /* 0x0003901801007387 */ /* 0x0001e80000100800 */
[----:B0-----:R-:W2:Y:S04]  /*7370*/  LDL.LU R24, [R1+0x1c8] ;  /* 0x0001c80001187983 */ /* 0x001ea80000300800 */
[----:B------:R-:W2:Y:S04]  /*7380*/  LDL.LU R12, [R1+0x474] ;  /* 0x00047400010c7983 */ /* 0x000ea80000300800 */
[----:B------:R0:W-:Y:S04]  /*7390*/  STL [R1+0x1ec], R13 ;  /* 0x0001ec0d01007387 */ /* 0x0001e80000100800 */
[----:B0-----:R-:W2:Y:S02]  /*73a0*/  LDL.LU R13, [R1+0x470] ;  /* 0x00047000010d7983 */ /* 0x001ea40000300800 */
[----:B--2---:R-:W-:-:S02]  /*73b0*/  F2FP.BF16.PACK_AB R13, R12, R13 ;  /* 0x0000000d0c0d723e */ /* 0x004fc400000010ff */
        /* <DEDUP_REMOVED lines=64> */
[----:B------:R-:W2:Y:S01]  /*77c0*/  LDL.LU R12, [R1+0x3ec] ;  /* 0x0003ec00010c7983 */ /* 0x000ea20000300800 */
[----:B------:R-:W-:-:S03]  /*77d0*/  F2FP.BF16.PACK_AB R25, R25, R29 ;  /* 0x0000001d1919723e */ /* 0x000fc600000010ff */
[----:B------:R0:W-:Y:S01]  /*77e0*/  STL [R1+0x58], R13 ;  /* 0x0000580d01007387 */ /* 0x0001e20000100800 */
[----:B----4-:R-:W-:-:S03]  /*77f0*/  F2FP.BF16.PACK_AB R2, R4, R2 ;  /* 0x000000020402723e */ /* 0x010fc600000010ff */
[----:B0-----:R-:W4:Y:S01]  /*7800*/  LDL.LU R13, [R1+0x3e8] ;  /* 0x0003e800010d7983 */ /* 0x001f220000300800 */
[----:B--2---:R-:W-:-:S03]  /*7810*/  F2FP.BF16.PACK_AB R24, R12, R24 ;  /* 0x000000180c18723e */ /* 0x004fc600000010ff */
[----:B------:R-:W2:Y:S04]  /*7820*/  LDL.LU R12, [R1+0x3e4] ;  /* 0x0003e400010c7983 */ /* 0x000ea80000300800 */
[----:B------:R3:W-:Y:S04]  /*7830*/  STL [R1+0x54], R24 ;  /* 0x0000541801007387 */ /* 0x0007e80000100800 */
[----:B------:R-:W-:Y:S01]  /*7840*/  STL [R1+0x50], R25 ;  /* 0x0000501901007387 */ /* 0x000fe20000100800 */
[----:B---3--:R-:W-:Y:S02]  /*7850*/  F2FP.BF16.PACK_AB R24, R28, R0 ;  /* 0x000000001c18723e */ /* 0x008fe400000010ff */
[----:B------:R-:W-:-:S02]  /*7860*/  F2FP.BF16.PACK_AB R0, R3, R5 ;  /* 0x000000050300723e */ /* 0x000fc400000010ff */
[----:B------:R-:W-:Y:S01]  /*7870*/  F2FP.BF16.PACK_AB R3, R6, R7 ;  /* 0x000000070603723e */ /* 0x000fe200000010ff */
[----:B------:R-:W-:Y:S04]  /*7880*/  STL [R1+0x4c], R24 ;  /* 0x00004c1801007387 */ /* 0x000fe80000100800 */
[----:B------:R0:W-:Y:S04]  /*7890*/  STL [R1+0x48], R2 ;  /* 0x0000480201007387 */ /* 0x0001e80000100800 */
[----:B------:R1:W-:Y:S04]  /*78a0*/  STL [R1+0x44], R0 ;  /* 0x0000440001007387 */ /* 0x0003e80000100800 */
[----:B------:R3:W-:Y:S01]  /*78b0*/  STL [R1+0x40], R3 ;  /* 0x0000400301007387 */ /* 0x0007e20000100800 */
[----:B0-----:R-:W-:-:S02]  /*78c0*/  F2FP.BF16.PACK_AB R2, R8, R9 ;  /* 0x000000090802723e */ /* 0x001fc400000010ff */
[----:B-1----:R-:W-:-:S03]  /*78d0*/  F2FP.BF16.PACK_AB R0, R20, R21 ;  /* 0x000000151400723e */ /* 0x002fc600000010ff */
[----:B------:R0:W-:Y:S01]  /*78e0*/  STL [R1+0x3c], R2 ;  /* 0x00003c0201007387 */ /* 0x0001e20000100800 */
[----:B---3--:R-:W-:-:S03]  /*78f0*/  F2FP.BF16.PACK_AB R3, R22, R23 ;  /* 0x000000171603723e */ /* 0x008fc600000010ff */
[----:B------:R1:W-:Y:S04]  /*7900*/  STL [R1+0x38], R0 ;  /* 0x0000380001007387 */ /* 0x0003e80000100800 */
[----:B------:R3:W-:Y:S01]  /*7910*/  STL [R1+0x34], R3 ;  /* 0x0000340301007387 */ /* 0x0007e20000100800 */
[----:B0-----:R-:W-:Y:S02]  /*7920*/  F2FP.BF16.PACK_AB R2, R10, R11 ;  /* 0x0000000b0a02723e */ /* 0x001fe400000010ff */
[----:B-1----:R-:W-:-:S03]  /*7930*/  F2FP.BF16.PACK_AB R0, R26, R27 ;  /* 0x0000001b1a00723e */ /* 0x002fc600000010ff */
[----:B------:R0:W-:Y:S01]  /*7940*/  STL [R1+0x30], R2 ;  /* 0x0000300201007387 */ /* 0x0001e20000100800 */
[----:B---3--:R-:W-:-:S03]  /*7950*/  F2FP.BF16.PACK_AB R3, R16, R17 ;  /* 0x000000111003723e */ /* 0x008fc600000010ff */
[----:B------:R1:W-:Y:S04]  /*7960*/  STL [R1+0x2c], R0 ;  /* 0x00002c0001007387 */ /* 0x0003e80000100800 */
[----:B------:R-:W-:Y:S04]  /*7970*/  STL [R1+0x28], R3 ;  /* 0x0000280301007387 */ /* 0x000fe80000100800 */
[----:B------:R-:W3:Y:S01]  /*7980*/  LDL.LU R27, [R1+0xa8] ;  /* 0x0000a800011b7983 */ /* 0x000ee20000300800 */
[----:B0-----:R-:W-:Y:S02]  /*7990*/  F2FP.BF16.PACK_AB R2, R18, R19 ;  /* 0x000000131202723e */ /* 0x001fe400000010ff */
[----:B-1----:R-:W-:-:S03]  /*79a0*/  F2FP.BF16.PACK_AB R0, R14, R15 ;  /* 0x0000000f0e00723e */ /* 0x002fc600000010ff */
[----:B------:R-:W-:Y:S04]  /*79b0*/  STL [R1+0x24], R2 ;  /* 0x0000240201007387 */ /* 0x000fe80000100800 */
[----:B---3--:R0:W-:Y:S04]  /*79c0*/  STL [R1+0x39c], R27 ;  /* 0x00039c1b01007387 */ /* 0x0081e80000100800 */
[----:B------:R-:W-:Y:S04]  /*79d0*/  STL [R1+0x20], R0 ;  /* 0x0000200001007387 */ /* 0x000fe80000100800 */
[----:B0-----:R-:W3:Y:S04]  /*79e0*/  LDL.LU R27, [R1+0x90] ;  /* 0x00009000011b7983 */ /* 0x001ee80000300800 */
[----:B---3--:R0:W-:Y:S04]  /*79f0*/  STL [R1+0x3a4], R27 ;  /* 0x0003a41b01007387 */ /* 0x0081e80000100800 */
        /* <DEDUP_REMOVED lines=11> */
[----:B---3--:R-:W-:Y:S04]  /*7ab0*/  STL [R1+0x3dc], R27 ;  /* 0x0003dc1b01007387 */ /* 0x008fe80000100800 */
[----:B------:R-:W3:Y:S04]  /*7ac0*/  LDL.LU R25, [R1+0xbc] ;  /* 0x0000bc0001197983 */ /* 0x000ee80000300800 */
        /* <DEDUP_REMOVED lines=18> */
[----:B------:R-:W2:Y:S04]  /*7bf0*/  LDL.LU R24, [R1+0xcc] ;  /* 0x0000cc0001187983 */ /* 0x000ea80000300800 */
[----:B------:R-:W2:Y:S04]  /*7c00*/  LDL.LU R19, [R1+0xa0] ;  /* 0x0000a00001137983 */ /* 0x000ea80000300800 */
[----:B--2---:R0:W-:Y:S04]  /*7c10*/  STL [R1+0x38c], R19 ;  /* 0x00038c1301007387 */ /* 0x0041e80000100800 */
[----:B0-----:R-:W2:Y:S04]  /*7c20*/  LDL.LU R19, [R1+0xdc] ;  /* 0x0000dc0001137983 */ /* 0x001ea80000300800 */
        /* <DEDUP_REMOVED lines=12> */
[----:B------:R-:W2:Y:S01]  /*7cf0*/  LDL.LU R14, [R1+0xe8] ;  /* 0x0000e800010e7983 */ /* 0x000ea20000300800 */
[----:B----4-:R-:W-:-:S03]  /*7d00*/  IMAD.MOV.U32 R27, RZ, RZ, R13 ;  /* 0x000000ffff1b7224 */ /* 0x010fc600078e000d */
[----:B--2---:R0:W-:Y:S04]  /*7d10*/  STL [R1+0x378], R14 ;  /* 0x0003780e01007387 */ /* 0x0041e80000100800 */
[----:B0-----:R-:W2:Y:S04]  /*7d20*/  LDL.LU R14, [R1+0x11c] ;  /* 0x00011c00010e7983 */ /* 0x001ea80000300800 */
[----:B------:R-:W4:Y:S01]  /*7d30*/  LDL.LU R13, [R1+0xf8] ;  /* 0x0000f800010d7983 */ /* 0x000f220000300800 */
[----:B------:R-:W-:-:S03]  /*7d40*/  IMAD.MOV.U32 R25, RZ, RZ, R12 ;  /* 0x000000ffff197224 */ /* 0x000fc600078e000c */
[----:B----4-:R0:W-:Y:S04]  /*7d50*/  STL [R1+0x374], R13 ;  /* 0x0003740d01007387 */ /* 0x0101e80000100800 */
[----:B0-----:R-:W4:Y:S04]  /*7d60*/  LDL.LU R13, [R1+0xec] ;  /* 0x0000ec00010d7983 */ /* 0x001f280000300800 */
        /* <DEDUP_REMOVED lines=25> */
[----:B------:R-:W-:-:S03]  /*7f00*/  F2FP.BF16.PACK_AB R27, R25, R27 ;  /* 0x0000001b191b723e */ /* 0x000fc600000010ff */
[----:B--2---:R0:W-:Y:S04]  /*7f10*/  STL [R1+0x350], R29 ;  /* 0x0003501d01007387 */ /* 0x0041e80000100800 */
[----:B0-----:R-:W2:Y:S04]  /*7f20*/  LDL.LU R29, [R1+0x25c] ;  /* 0x00025c00011d7983 */ /* 0x001ea80000300800 */
        /* <DEDUP_REMOVED lines=38> */
[----:B------:R0:W-:Y:S04]  /*8190*/  STL [R1], R27 ;  /* 0x0000001b01007387 */ /* 0x0001e80000100800 */
[----:B0-----:R-:W2:Y:S02]  /*81a0*/  LDL.LU R27, [R1+0x39c] ;  /* 0x00039c00011b7983 */ /* 0x001ea40000300800 */
[----:B--2---:R-:W-:-:S02]  /*81b0*/  F2FP.BF16.PACK_AB R27, R25, R27 ;  /* 0x0000001b191b723e */ /* 0x004fc400000010ff */
[----:B------:R-:W3:Y:S02]  /*81c0*/  LDL.LU R25, [R1+0x398] ;  /* 0x0003980001197983 */ /* 0x000ee40000300800 */
[----:B---3--:R-:W-:Y:S02]  /*81d0*/  F2FP.BF16.PACK_AB R26, R25, R26 ;  /* 0x0000001a191a723e */ /* 0x008fe400000010ff */
[----:B------:R-:W2:Y:S02]  /*81e0*/  LDL.LU R25, [R1+0x394] ;  /* 0x0003940001197983 */ /* 0x000ea40000300800 */
[----:B--2---:R-:W-:Y:S02]  /*81f0*/  F2FP.BF16.PACK_AB R25, R24, R25 ;  /* 0x000000191819723e */ /* 0x004fe400000010ff */
[----:B------:R-:W2:Y:S02]  /*8200*/  LDL.LU R24, [R1+0x390] ;  /* 0x0003900001187983 */ /* 0x000ea40000300800 */
[----:B--2---:R-:W-:-:S02]  /*8210*/  F2FP.BF16.PACK_AB R24, R19, R24 ;  /* 0x000000181318723e */ /* 0x004fc400000010ff */
[----:B------:R-:W2:Y:S02]  /*8220*/  LDL.LU R19, [R1+0x38c] ;  /* 0x00038c0001137983 */ /* 0x000ea40000300800 */
[----:B--2---:R-:W-:Y:S02]  /*8230*/  F2FP.BF16.PACK_AB R19, R18, R19 ;  /* 0x000000131213723e */ /* 0x004fe400000010ff */
        /* <DEDUP_REMOVED lines=8> */
[----:B------:R-:W4:Y:S02]  /*82c0*/  LDL.LU R14, [R1+0x378] ;  /* 0x00037800010e7983 */ /* 0x000f240000300800 */
[----:B----4-:R-:W-:-:S02]  /*82d0*/  F2FP.BF16.PACK_AB R14, R13, R14 ;  /* 0x0000000e0d0e723e */ /* 0x010fc400000010ff */
        /* <DEDUP_REMOVED lines=18> */
[----:B------:R-:W2:Y:S01]  /*8400*/  LDL.LU R29, [R1+0x350] ;  /* 0x00035000011d7983 */ /* 0x000ea20000300800 */
[----:B------:R-:W-:Y:S02]  /*8410*/  F2FP.BF16.PACK_AB R23, R28, R23 ;  /* 0x000000171c17723e */ /* 0x000fe400000010ff */
[----:B------:R-:W-:Y:S02]  /*8420*/  F2FP.BF16.PACK_AB R22, R0, R22 ;  /* 0x000000160016723e */ /* 0x000fe400000010ff */
[----:B------:R-:W-:Y:S02]  /*8430*/  F2FP.BF16.PACK_AB R21, R2, R21 ;  /* 0x000000150215723e */ /* 0x000fe400000010ff */
[----:B------:R-:W-:Y:S02]  /*8440*/  F2FP.BF16.PACK_AB R20, R3, R20 ;  /* 0x000000140314723e */ /* 0x000fe400000010ff */
[----:B--2---:R-:W-:Y:S02]  /*8450*/  F2FP.BF16.PACK_AB R8, R29, R8 ;  /* 0x000000081d08723e */ /* 0x004fe400000010ff */
.L_x_0:
[----:B------:R-:W0:Y:S04]  /*8460*/  S2R R29, SR_TID.X ;  /* 0x00000000001d7919 */ /* 0x000e280000002100 */
[----:B------:R-:W-:Y:S01]  /*8470*/  BAR.SYNC.DEFER_BLOCKING 0x0 ;  /* 0x0000000000007b1d */ /* 0x000fe20000010000 */
[----:B0-----:R-:W-:-:S02]  /*8480*/  IMAD.SHL.U32 R3, R29, 0x800, RZ ;  /* 0x000008001d037824 */ /* 0x001fc400078e00ff */
[C---:B------:R-:W-:Y:S02]  /*8490*/  IMAD.SHL.U32 R0, R29.reuse, 0x20, RZ ;  /* 0x000000201d007824 */ /* 0x040fe400078e00ff */
[----:B-1----:R-:W-:Y:S01]  /*84a0*/  IMAD.SHL.U32 R28, R29, 0x4, RZ ;  /* 0x000000041d1c7824 */ /* 0x002fe200078e00ff */
[----:B------:R-:W-:Y:S01]  /*84b0*/  LOP3.LUT R3, R3, 0xc000, RZ, 0xc0, !PT ;  /* 0x0000c00003037812 */ /* 0x000fe200078ec0ff */
[----:B------:R-:W-:-:S03]  /*84c0*/  IMAD.SHL.U32 R2, R29, 0x100, RZ ;  /* 0x000001001d027824 */ /* 0x000fc600078e00ff */
[----:B------:R-:W-:Y:S01]  /*84d0*/  LOP3.LUT R3, R3, 0x60, R0, 0xf8, !PT ;  /* 0x0000006003037812 */ /* 0x000fe200078ef800 */
[----:B------:R-:W-:Y:S01]  /*84e0*/  IMAD.SHL.U32 R0, R29, 0x2000, RZ ;  /* 0x000020001d007824 */ /* 0x000fe200078e00ff */
[----:B------:R-:W-:Y:S02]  /*84f0*/  LOP3.LUT R2, R2, 0x2000, RZ, 0xc0, !PT ;  /* 0x0000200002027812 */ /* 0x000fe400078ec0ff */
[----:B------:R-:W-:Y:S02]  /*8500*/  LOP3.LUT R3, R3, 0x770, R28, 0x78, !PT ;  /* 0x0000077003037812 */ /* 0x000fe400078e781c */
[----:B------:R-:W2:Y:S01]  /*8510*/  LDL.LU R28, [R1+0x34c] ;  /* 0x00034c00011c7983 */ /* 0x000ea20000300800 */
[----:B------:R-:W-:Y:S02]  /*8520*/  LOP3.LUT R29, R29, 0x1ff, RZ, 0xc0, !PT ;  /* 0x000001ff1d1d7812 */ /* 0x000fe400078ec0ff */
[----:B------:R-:W-:Y:S01]  /*8530*/  IMAD.IADD R3, R2, 0x1, R3 ;  /* 0x0000000102037824 */ /* 0x000fe200078e0203 */
[----:B------:R-:W-:-:S04]  /*8540*/  LOP3.LUT R0, R0, 0xc000, RZ, 0xc0, !PT ;  /* 0x0000c00000007812 */ /* 0x000fc800078ec0ff */
[----:B------:R0:W-:Y:S01]  /*8550*/  STS.128 [R3], R20 ;  /* 0x0000001403007388 */ /* 0x0001e20000000c00 */
[----:B------:R-:W-:-:S03]  /*8560*/  IMAD R29, R29, 0x10, R0 ;  /* 0x000000101d1d7824 */ /* 0x000fc600078e0200 */
[----:B------:R1:W-:Y:S04]  /*8570*/  STS.128 [R3+0x80], R8 ;  /* 0x0000800803007388 */ /* 0x0003e80000000c00 */
[----:B------:R3:W-:Y:S04]  /*8580*/  STS.128 [R3+0x800], R4 ;  /* 0x0008000403007388 */ /* 0x0007e80000000c00 */
[----:B0-----:R-:W4:Y:S04]  /*8590*/  LDL R23, [R1+0x310] ;  /* 0x0003100001177983 */ /* 0x001f280000100800 */
[----:B-1----:R-:W5:Y:S04]  /*85a0*/  LDL.LU R8, [R1+0x10] ;  /* 0x0000100001087983 */ /* 0x002f680000300800 */
[----:B------:R-:W5:Y:S04]  /*85b0*/  LDL.LU R9, [R1+0x14] ;  /* 0x0000140001097983 */ /* 0x000f680000300800 */
[----:B------:R-:W5:Y:S04]  /*85c0*/  LDL.LU R10, [R1+0x18] ;  /* 0x00001800010a7983 */ /* 0x000f680000300800 */
[----:B------:R-:W5:Y:S04]  /*85d0*/  LDL.LU R11, [R1+0x1c] ;  /* 0x00001c00010b7983 */ /* 0x000f680000300800 */
[----:B---3--:R-:W3:Y:S04]  /*85e0*/  LDL.LU R4, [R1] ;  /* 0x0000000001047983 */ /* 0x008ee80000300800 */
[----:B------:R-:W3:Y:S04]  /*85f0*/  LDL.LU R5, [R1+0x4] ;  /* 0x0000040001057983 */ /* 0x000ee80000300800 */
[----:B------:R-:W3:Y:S04]  /*8600*/  LDL.LU R6, [R1+0x8] ;  /* 0x0000080001067983 */ /* 0x000ee80000300800 */
[----:B------:R-:W3:Y:S04]  /*8610*/  LDL.LU R7, [R1+0xc] ;  /* 0x00000c0001077983 */ /* 0x000ee80000300800 */
[----:B------:R-:W-:Y:S04]  /*8620*/  STS.128 [R3+0x880], R12 ;  /* 0x0008800c03007388 */ /* 0x000fe80000000c00 */
[----:B------:R0:W-:Y:S04]  /*8630*/  STS.128 [R3+0x1000], R16 ;  /* 0x0010001003007388 */ /* 0x0001e80000000c00 */
[----:B------:R-:W-:Y:S01]  /*8640*/  STS.128 [R3+0x1080], R24 ;  /* 0x0010801803007388 */ /* 0x000fe20000000c00 */
[----:B0-----:R-:W-:-:S02]  /*8650*/  LOP3.LUT R16, R29, 0x40, RZ, 0x3c, !PT ;  /* 0x000000401d107812 */ /* 0x001fc400078e3cff */
[----:B--2---:R-:W-:Y:S02]  /*8660*/  ISETP.GE.AND P0, PT, R28, c[0x0][0x178], PT ;  /* 0x00005e001c007a0c */ /* 0x004fe40003f06270 */
[C---:B----4-:R-:W-:Y:S02]  /*8670*/  IADD3 R0, R23.reuse, 0x1, RZ ;  /* 0x0000000117007810 */ /* 0x050fe40007ffe0ff */
[----:B------:R-:W-:Y:S02]  /*8680*/  IADD3 R2, R23, 0x2, RZ ;  /* 0x0000000217027810 */ /* 0x000fe40007ffe0ff */
[----:B------:R-:W-:Y:S02]  /*8690*/  ISETP.LT.AND P1, PT, R0, c[0x0][0x17c], !P0 ;  /* 0x00005f0000007a0c */ /* 0x000fe40004721270 */
[C---:B------:R-:W-:Y:S02]  /*86a0*/  LOP3.LUT R0, R29.reuse, 0x60, RZ, 0x3c, !PT ;  /* 0x000000601d007812 */ /* 0x040fe400078e3cff */
[----:B------:R-:W-:Y:S01]  /*86b0*/  ISETP.LT.AND P5, PT, R2, c[0x0][0x17c], !P0 ;  /* 0x00005f0002007a0c */ /* 0x000fe200047a1270 */
[----:B------:R-:W-:Y:S01]  /*86c0*/  IMAD R2, R28, c[0x0][0x194], RZ ;  /* 0x000065001c027a24 */ /* 0x000fe200078e02ff */
[----:B-----5:R0:W-:Y:S04]  /*86d0*/  STS.128 [R3+0x1880], R8 ;  /* 0x0018800803007388 */ /* 0x0201e80000000c00 */
[----:B---3--:R1:W-:Y:S01]  /*86e0*/  STS.128 [R3+0x1800], R4 ;  /* 0x0018000403007388 */ /* 0x0083e20000000c00 */
[----:B0-----:R-:W-:-:S03]  /*86f0*/  LOP3.LUT R8, R29, 0x20, RZ, 0x3c, !PT ;  /* 0x000000201d087812 */ /* 0x001fc600078e3cff */
[----:B------:R-:W-:Y:S01]  /*8700*/  BAR.SYNC.DEFER_BLOCKING 0x0 ;  /* 0x0000000000007b1d */ /* 0x000fe20000010000 */
[C---:B-1----:R-:W-:Y:S02]  /*8710*/  IADD3 R4, R23.reuse, 0x3, RZ ;  /* 0x0000000317047810 */ /* 0x042fe40007ffe0ff */
[----:B------:R-:W-:Y:S02]  /*8720*/  IADD3 R5, R23, 0x4, RZ ;  /* 0x0000000417057810 */ /* 0x000fe40007ffe0ff */
[----:B------:R-:W-:Y:S02]  /*8730*/  ISETP.LT.AND P4, PT, R4, c[0x0][0x17c], !P0 ;  /* 0x00005f0004007a0c */ /* 0x000fe40004781270 */
[----:B------:R-:W-:Y:S01]  /*8740*/  ISETP.LT.AND P3, PT, R5, c[0x0][0x17c], !P0 ;  /* 0x00005f0005007a0c */ /* 0x000fe20004761270 */
[----:B------:R-:W0:Y:S04]  /*8750*/  LDS.128 R24, [R29] ;  /* 0x000000001d187984 */ /* 0x000e280000000c00 */
[----:B------:R-:W1:Y:S04]  /*8760*/  LDS.128 R20, [R29+0x2000] ;  /* 0x002000001d147984 */ /* 0x000e680000000c00 */
[----:B------:R-:W2:Y:S04]  /*8770*/  LDS.128 R4, [R8] ;  /* 0x0000000008047984 */ /* 0x000ea80000000c00 */
[----:B------:R-:W3:Y:S04]  /*8780*/  LDS.128 R8, [R8+0x2000] ;  /* 0x0020000008087984 */ /* 0x000ee80000000c00 */
[----:B------:R-:W-:Y:S04]  /*8790*/  LDS.128 R12, [R16] ;  /* 0x00000000100c7984 */ /* 0x000fe80000000c00 */
[----:B0-----:R-:W-:Y:S04]  /*87a0*/  STL [R1+0x390], R25 ;  /* 0x0003901901007387 */ /* 0x001fe80000100800 */
[----:B------:R-:W-:Y:S04]  /*87b0*/  STL [R1+0x374], R26 ;  /* 0x0003741a01007387 */ /* 0x000fe80000100800 */
[----:B------:R-:W-:Y:S04]  /*87c0*/  STL [R1+0x36c], R27 ;  /* 0x00036c1b01007387 */ /* 0x000fe80000100800 */
[----:B-1----:R-:W-:Y:S04]  /*87d0*/  STL [R1+0x394], R20 ;  /* 0x0003941401007387 */ /* 0x002fe80000100800 */
[----:B------:R0:W-:Y:S04]  /*87e0*/  STL [R1+0x378], R21 ;  /* 0x0003781501007387 */ /* 0x0001e80000100800 */
[----:B0-----:R-:W4:Y:S04]  /*87f0*/  LDL R21, [R1+0x310] ;  /* 0x0003100001157983 */ /* 0x001f280000100800 */
[----:B------:R-:W-:Y:S04]  /*8800*/  STL [R1+0x370], R22 ;  /* 0x0003701601007387 */ /* 0x000fe80000100800 */
[----:B------:R-:W-:Y:S04]  /*8810*/  STL [R1+0x368], R23 ;  /* 0x0003681701007387 */ /* 0x000fe80000100800 */
[----:B--2---:R-:W-:Y:S04]  /*8820*/  STL [R1+0x398], R5 ;  /* 0x0003980501007387 */ /* 0x004fe80000100800 */
[----:B------:R-:W-:Y:S04]  /*8830*/  STL.64 [R1+0x3a0], R4 ;  /* 0x0003a00401007387 */ /* 0x000fe80000100a00 */
[----:B------:R-:W-:Y:S04]  /*8840*/  STL.64 [R1+0x380], R6 ;  /* 0x0003800601007387 */ /* 0x000fe80000100a00 */
[----:B---3--:R-:W-:Y:S04]  /*8850*/  STL.64 [R1+0x388], R10 ;  /* 0x0003880a01007387 */ /* 0x008fe80000100a00 */
[----:B------:R0:W-:Y:S04]  /*8860*/  STL.64 [R1+0x3a8], R8 ;  /* 0x0003a80801007387 */ /* 0x0001e80000100a00 */
        /* <DEDUP_REMOVED lines=47> */
[----:B--2---:R-:W-:Y:S04]  /*8b60*/  STL.64 [R1+0x428], R8 ;  /* 0x0004280801007387 */ /* 0x004fe80000100a00 */
[----:B------:R-:W0:Y:S04]  /*8b70*/  LDS.128 R8, [R16+0x2000] ;  /* 0x0020000010087984 */ /* 0x000e280000000c00 */
[----:B------:R-:W-:Y:S01]  /*8b80*/  LDS.128 R16, [R0] ;  /* 0x0000000000107984 */ /* 0x000fe20000000c00 */
[----:B0-----:R-:W-:-:S03]  /*8b90*/  IMAD.MOV.U32 R7, RZ, RZ, R8 ;  /* 0x000000ffff077224 */ /* 0x001fc600078e0008 */
[----:B------:R-:W-:Y:S01]  /*8ba0*/  STL [R1+0x1c], R11 ;  /* 0x00001c0b01007387 */ /* 0x000fe20000100800 */
[----:B------:R-:W-:Y:S02]  /*8bb0*/  IMAD.MOV.U32 R26, RZ, RZ, R9 ;  /* 0x000000ffff1a7224 */ /* 0x000fe400078e0009 */
[----:B------:R-:W-:Y:S02]  /*8bc0*/  IMAD.MOV.U32 R27, RZ, RZ, R10 ;  /* 0x000000ffff1b7224 */ /* 0x000fe400078e000a */
[----:B------:R-:W0:Y:S04]  /*8bd0*/  LDS.128 R8, [R0+0x2000] ;  /* 0x0020000000087984 */ /* 0x000e280000000c00 */
[----:B0-----:R0:W-:Y:S01]  /*8be0*/  STL [R1+0x6c], R11 ;  /* 0x00006c0b01007387 */ /* 0x0011e20000100800 */
[----:B------:R-:W-:-:S02]  /*8bf0*/  IMAD.MOV.U32 R23, RZ, RZ, R10 ;  /* 0x000000ffff177224 */ /* 0x000fc400078e000a */
[----:B------:R-:W-:Y:S02]  /*8c00*/  IMAD.MOV.U32 R6, RZ, RZ, R8 ;  /* 0x000000ffff067224 */ /* 0x000fe400078e0008 */
[----:B------:R-:W-:Y:S01]  /*8c10*/  IMAD.MOV.U32 R22, RZ, RZ, R9 ;  /* 0x000000ffff167224 */ /* 0x000fe200078e0009 */
[----:B0-----:R-:W2:Y:S04]  /*8c20*/  LDL.LU.64 R10, [R1+0x430] ;  /* 0x00043000010a7983 */ /* 0x001ea80000300a00 */
[----:B------:R-:W2:Y:S04]  /*8c30*/  LDL.LU.64 R8, [R1+0x428] ;  /* 0x0004280001087983 */ /* 0x000ea80000300a00 */
[----:B------:R-:W-:Y:S06]  /*8c40*/  BAR.SYNC.DEFER_BLOCKING 0x0 ;  /* 0x0000000000007b1d */ /* 0x000fec0000010000 */
[----:B--2---:R0:W-:Y:S04]  /*8c50*/  STS.128 [R3], R8 ;  /* 0x0000000803007388 */ /* 0x0041e80000000c00 */
[----:B0-----:R-:W2:Y:S04]  /*8c60*/  LDL.LU.64 R10, [R1+0x420] ;  /* 0x00042000010a7983 */ /* 0x001ea80000300a00 */
[----:B------:R-:W2:Y:S04]  /*8c70*/  LDL.LU.64 R8, [R1+0x418] ;  /* 0x0004180001087983 */ /* 0x000ea80000300a00 */
[----:B--2---:R0:W-:Y:S04]  /*8c80*/  STS.128 [R3+0x80], R8 ;  /* 0x0000800803007388 */ /* 0x0041e80000000c00 */
[----:B0-----:R-:W2:Y:S04]  /*8c90*/  LDL.LU.64 R10, [R1+0x410] ;  /* 0x00041000010a7983 */ /* 0x001ea80000300a00 */
[----:B------:R-:W2:Y:S01]  /*8ca0*/  LDL.LU.64 R8, [R1+0x408] ;  /* 0x0004080001087983 */ /* 0x000ea20000300a00 */
[----:B----4-:R-:W-:Y:S01]  /*8cb0*/  IMAD R28, R21, c[0x0][0x198], RZ ;  /* 0x00006600151c7a24 */ /* 0x010fe200078e02ff */
[----:B------:R-:W-:-:S02]  /*8cc0*/  LEA R0, P6, R2, c[0x0][0x170], 0x1 ;  /* 0x00005c0002007a11 */ /* 0x000fc400078c08ff */
[----:B------:R-:W-:Y:S01]  /*8cd0*/  ISETP.LT.AND P2, PT, R21, c[0x0][0x17c], !P0 ;  /* 0x00005f0015007a0c */ /* 0x000fe20004741270 */
[----:B--2---:R0:W-:Y:S04]  /*8ce0*/  STS.128 [R3+0x800], R8 ;  /* 0x0008000803007388 */ /* 0x0041e80000000c00 */
[----:B0-----:R-:W2:Y:S04]  /*8cf0*/  LDL.LU.64 R10, [R1+0x400] ;  /* 0x00040000010a7983 */ /* 0x001ea80000300a00 */
[----:B------:R-:W2:Y:S04]  /*8d00*/  LDL.LU.64 R8, [R1+0x3f8] ;  /* 0x0003f80001087983 */ /* 0x000ea80000300a00 */
[----:B--2---:R0:W-:Y:S04]  /*8d10*/  STS.128 [R3+0x880], R8 ;  /* 0x0008800803007388 */ /* 0x0041e80000000c00 */
[----:B0-----:R-:W2:Y:S04]  /*8d20*/  LDL.LU.64 R10, [R1+0x3f0] ;  /* 0x0003f000010a7983 */ /* 0x001ea80000300a00 */
[----:B------:R-:W2:Y:S01]  /*8d30*/  LDL.LU.64 R8, [R1+0x3e8] ;  /* 0x0003e80001087983 */ /* 0x000ea20000300a00 */
[----:B------:R-:W-:-:S02]  /*8d40*/  LEA.HI.X.SX32 R2, R2, c[0x0][0x174], 0x1, P6 ;  /* 0x00005d0002027a11 */ /* 0x000fc400030f0eff */
[C---:B------:R-:W-:Y:S01]  /*8d50*/  LEA R4, P6, R28.reuse, R0, 0x1 ;  /* 0x000000001c047211 */ /* 0x040fe200078c08ff */
[----:B--2---:R0:W-:Y:S04]  /*8d60*/  STS.128 [R3+0x1000], R8 ;  /* 0x0010000803007388 */ /* 0x0041e80000000c00 */
[----:B0-----:R-:W2:Y:S04]  /*8d70*/  LDL.LU.64 R10, [R1+0x3e0] ;  /* 0x0003e000010a7983 */ /* 0x001ea80000300a00 */
[----:B------:R-:W2:Y:S04]  /*8d80*/  LDL.LU.64 R8, [R1+0x3d8] ;  /* 0x0003d80001087983 */ /* 0x000ea80000300a00 */
[----:B--2---:R0:W-:Y:S04]  /*8d90*/  STS.128 [R3+0x1080], R8 ;  /* 0x0010800803007388 */ /* 0x0041e80000000c00 */
[----:B0-----:R-:W2:Y:S04]  /*8da0*/  LDL.LU.64 R10, [R1+0x3d0] ;  /* 0x0003d000010a7983 */ /* 0x001ea80000300a00 */
[----:B------:R-:W2:Y:S01]  /*8db0*/  LDL.LU.64 R8, [R1+0x3c0] ;  /* 0x0003c00001087983 */ /* 0x000ea20000300a00 */
[----:B------:R-:W-:-:S02]  /*8dc0*/  LEA.HI.X.SX32 R5, R28, R2, 0x1, P6 ;  /* 0x000000021c057211 */ /* 0x000fc400030f0eff */
[----:B------:R-:W-:Y:S01]  /*8dd0*/  IADD3 R29, R28, c[0x0][0x198], RZ ;  /* 0x000066001c1d7a10 */ /* 0x000fe20007ffe0ff */
[----:B--2---:R0:W-:Y:S04]  /*8de0*/  STS.128 [R3+0x1800], R8 ;  /* 0x0018000803007388 */ /* 0x0041e80000000c00 */
[----:B0-----:R-:W2:Y:S04]  /*8df0*/  LDL.LU.64 R10, [R1+0x3b8] ;  /* 0x0003b800010a7983 */ /* 0x001ea80000300a00 */
[----:B------:R-:W2:Y:S04]  /*8e00*/  LDL.LU.64 R8, [R1+0x3b0] ;  /* 0x0003b00001087983 */ /* 0x000ea80000300a00 */
[----:B--2---:R0:W-:Y:S04]  /*8e10*/  STS.128 [R3+0x1880], R8 ;  /* 0x0018800803007388 */ /* 0x0041e80000000c00 */
[----:B------:R-:W-:Y:S06]  /*8e20*/  BAR.SYNC.DEFER_BLOCKING 0x0 ;  /* 0x0000000000007b1d */ /* 0x000fec0000010000 */
[----:B0-----:R-:W2:Y:S01]  /*8e30*/  LDL.LU.64 R8, [R1+0x3a8] ;  /* 0x0003a80001087983 */ /* 0x001ea20000300a00 */
[----:B------:R-:W-:-:S02]  /*8e40*/  LEA R28, P6, R29, R0, 0x1 ;  /* 0x000000001d1c7211 */ /* 0x000fc400078c08ff */
[C---:B------:R-:W-:Y:S02]  /*8e50*/  IADD3 R20, R21.reuse, 0x6, RZ ;  /* 0x0000000615147810 */ /* 0x040fe40007ffe0ff */
[----:B------:R-:W-:Y:S01]  /*8e60*/  IADD3 R10, R21, 0x5, RZ ;  /* 0x00000005150a7810 */ /* 0x000fe20007ffe0ff */
[----:B------:R0:W-:Y:S04]  /*8e70*/  @P2 STG.E.U16 [R4.64], R24 ;  /* 0x0000001804002986 */ /* 0x0001e8000c101504 */
[----:B0-----:R-:W3:Y:S01]  /*8e80*/  LDL.LU.64 R4, [R1+0x3a0] ;  /* 0x0003a00001047983 */ /* 0x001ee20000300a00 */
[C---:B------:R-:W-:Y:S02]  /*8e90*/  IADD3 R3, R29.reuse, c[0x0][0x198], RZ ;  /* 0x000066001d037a10 */ /* 0x040fe40007ffe0ff */
[----:B------:R-:W-:-:S02]  /*8ea0*/  LEA.HI.X.SX32 R29, R29, R2, 0x1, P6 ;  /* 0x000000021d1d7211 */ /* 0x000fc400030f0eff */
[----:B------:R-:W-:Y:S02]  /*8eb0*/  ISETP.LT.AND P2, PT, R10, c[0x0][0x17c], !P0 ;  /* 0x00005f000a007a0c */ /* 0x000fe40004741270 */
[----:B------:R-:W-:-:S04]  /*8ec0*/  LEA R10, P6, R3, R0, 0x1 ;  /* 0x00000000030a7211 */ /* 0x000fc800078c08ff */
[C---:B------:R-:W-:Y:S02]  /*8ed0*/  LEA.HI.X.SX32 R11, R3.reuse, R2, 0x1, P6 ;  /* 0x00000002030b7211 */ /* 0x040fe400030f0eff */
[----:B---3--:R-:W-:Y:S02]  /*8ee0*/  PRMT R5, R24, 0x7632, R5 ;  /* 0x0000763218057816 */ /* 0x008fe40000000005 */
[----:B------:R-:W-:-:S03]  /*8ef0*/  IADD3 R24, R3, c[0x0][0x198], RZ ;  /* 0x0000660003187a10 */ /* 0x000fc60007ffe0ff */
[----:B------:R0:W-:Y:S01]  /*8f00*/  @P1 STG.E.U16 [R28.64], R5 ;  /* 0x000000051c001986 */ /* 0x0001e2000c101504 */
[----:B------:R-:W-:-:S03]  /*8f10*/  ISETP.LT.AND P1, PT, R20, c[0x0][0x17c], !P0 ;  /* 0x00005f0014007a0c */ /* 0x000fc60004721270 */
[----:B0-----:R-:W3:Y:S04]  /*8f20*/  LDL.LU R5, [R1+0x398] ;  /* 0x0003980001057983 */ /* 0x001ee80000300800 */
[----:B------:R-:W4:Y:S01]  /*8f30*/  LDL.LU R20, [R1+0x394] ;  /* 0x0003940001147983 */ /* 0x000f220000300800 */
[----:B------:R-:W-:Y:S02]  /*8f40*/  IADD3 R29, R21, 0x7, RZ ;  /* 0x00000007151d7810 */ /* 0x000fe40007ffe0ff */
[C---:B------:R-:W-:Y:S01]  /*8f50*/  LEA R28, P6, R24.reuse, R0, 0x1 ;  /* 0x00000000181c7211 */ /* 0x040fe200078c08ff */
[----:B------:R0:W-:Y:S01]  /*8f60*/  @P5 STG.E.U16 [R10.64], R4 ;  /* 0x000000040a005986 */ /* 0x0001e2000c101504 */
[----:B------:R-:W-:Y:S02]  /*8f70*/  ISETP.LT.AND P5, PT, R29, c[0x0][0x17c], !P0 ;  /* 0x00005f001d007a0c */ /* 0x000fe400047a1270 */
[----:B------:R-:W-:-:S02]  /*8f80*/  LEA.HI.X.SX32 R29, R24, R2, 0x1, P6 ;  /* 0x00000002181d7211 */ /* 0x000fc400030f0eff */
[----:B------:R-:W-:Y:S02]  /*8f90*/  PRMT R25, R4, 0x7632, R25 ;  /* 0x0000763204197816 */ /* 0x000fe40000000019 */
[----:B------:R-:W-:Y:S02]  /*8fa0*/  IADD3 R3, R24, c[0x0][0x198], RZ ;  /* 0x0000660018037a10 */ /* 0x000fe40007ffe0ff */
[----:B------:R-:W-:Y:S01]  /*8fb0*/  IADD3 R24, R21, 0x8, RZ ;  /* 0x0000000815187810 */ /* 0x000fe20007ffe0ff */
[----:B------:R1:W-:Y:S01]  /*8fc0*/  @P4 STG.E.U16 [R28.64], R25 ;  /* 0x000000191c004986 */ /* 0x0003e2000c101504 */
[C---:B0-----:R-:W-:Y:S02]  /*8fd0*/  LEA R10, P6, R3.reuse, R0, 0x1 ;  /* 0x00000000030a7211 */ /* 0x041fe400078c08ff */
[C---:B------:R-:W-:Y:S02]  /*8fe0*/  IADD3 R4, R3.reuse, c[0x0][0x198], RZ ;  /* 0x0000660003047a10 */ /* 0x040fe40007ffe0ff */
[----:B------:R-:W-:Y:S01]  /*8ff0*/  LEA.HI.X.SX32 R11, R3, R2, 0x1, P6 ;  /* 0x00000002030b7211 */ /* 0x000fe200030f0eff */
[----:B-1----:R-:W5:Y:S01]  /*9000*/  LDL.LU R25, [R1+0x390] ;  /* 0x0003900001197983 */ /* 0x002f620000300800 */
[----:B------:R-:W-:-:S02]  /*9010*/  ISETP.LT.AND P4, PT, R24, c[0x0][0x17c], !P0 ;  /* 0x00005f0018007a0c */ /* 0x000fc40004781270 */
[----:B------:R-:W-:Y:S01]  /*9020*/  IADD3 R24, R21, 0x9, RZ ;  /* 0x0000000915187810 */ /* 0x000fe20007ffe0ff */
[----:B------:R0:W-:Y:S01]  /*9030*/  @P3 STG.E.U16 [R10.64], R12 ;  /* 0x0000000c0a003986 */ /* 0x0001e2000c101504 */
[C---:B------:R-:W-:Y:S02]  /*9040*/  LEA R28, P6, R4.reuse, R0, 0x1 ;  /* 0x00000000041c7211 */ /* 0x040fe400078c08ff */
[----:B------:R-:W-:Y:S02]  /*9050*/  IADD3 R3, R4, c[0x0][0x198], RZ ;  /* 0x0000660004037a10 */ /* 0x000fe40007ffe0ff */
[----:B------:R-:W-:Y:S02]  /*9060*/  ISETP.LT.AND P3, PT, R24, c[0x0][0x17c], !P0 ;  /* 0x00005f0018007a0c */ /* 0x000fe40004761270 */
[----:B------:R-:W-:Y:S02]  /*9070*/  LEA.HI.X.SX32 R29, R4, R2, 0x1, P6 ;  /* 0x00000002041d7211 */ /* 0x000fe400030f0eff */
[----:B------:R-:W-:-:S02]  /*9080*/  PRMT R24, R12, 0x7632, R24 ;  /* 0x000076320c187816 */ /* 0x000fc40000000018 */
[C---:B------:R-:W-:Y:S02]  /*9090*/  IADD3 R4, R3.reuse, c[0x0][0x198], RZ ;  /* 0x0000660003047a10 */ /* 0x040fe40007ffe0ff */
[----:B0-----:R-:W-:Y:S01]  /*90a0*/  LEA R10, P6, R3, R0, 0x1 ;  /* 0x00000000030a7211 */ /* 0x001fe200078c08ff */
[----:B------:R0:W-:Y:S01]  /*90b0*/  @P2 STG.E.U16 [R28.64], R24 ;  /* 0x000000181c002986 */ /* 0x0001e2000c101504 */
[----:B------:R-:W-:Y:S02]  /*90c0*/  IADD3 R12, R21, 0xa, RZ ;  /* 0x0000000a150c7810 */ /* 0x000fe40007ffe0ff */
[----:B------:R-:W-:Y:S02]  /*90d0*/  LEA.HI.X.SX32 R11, R3, R2, 0x1, P6 ;  /* 0x00000002030b7211 */ /* 0x000fe400030f0eff */
[----:B------:R-:W-:Y:S02]  /*90e0*/  ISETP.LT.AND P2, PT, R12, c[0x0][0x17c], !P0 ;  /* 0x00005f000c007a0c */ /* 0x000fe40004741270 */
[----:B------:R-:W-:Y:S01]  /*90f0*/  IADD3 R3, R4, c[0x0][0x198], RZ ;  /* 0x0000660004037a10 */ /* 0x000fe20007ffe0ff */
[----:B------:R1:W-:Y:S01]  /*9100*/  @P1 STG.E.U16 [R10.64], R16 ;  /* 0x000000100a001986 */ /* 0x0003e2000c101504 */
[----:B------:R-:W-:-:S02]  /*9110*/  IADD3 R12, R21, 0xb, RZ ;  /* 0x0000000b150c7810 */ /* 0x000fc40007ffe0ff */
[----:B0-----:R-:W-:Y:S02]  /*9120*/  LEA R28, P6, R4, R0, 0x1 ;  /* 0x00000000041c7211 */ /* 0x001fe400078c08ff */
[----:B------:R-:W-:Y:S02]  /*9130*/  ISETP.LT.AND P1, PT, R12, c[0x0][0x17c], !P0 ;  /* 0x00005f000c007a0c */ /* 0x000fe40004721270 */
[----:B------:R-:W-:Y:S02]  /*9140*/  LEA.HI.X.SX32 R29, R4, R2, 0x1, P6 ;  /* 0x00000002041d7211 */ /* 0x000fe400030f0eff */
[----:B------:R-:W-:Y:S02]  /*9150*/  IADD3 R4, R21, 0xc, RZ ;  /* 0x0000000c15047810 */ /* 0x000fe40007ffe0ff */
[----:B-1----:R-:W-:Y:S02]  /*9160*/  PRMT R16, R16, 0x7632, R16 ;  /* 0x0000763210107816 */ /* 0x002fe40000000010 */
[----:B------:R-:W-:-:S02]  /*9170*/  LEA R10, P6, R3, R0, 0x1 ;  /* 0x00000000030a7211 */ /* 0x000fc400078c08ff */
[C---:B------:R-:W-:Y:S01]  /*9180*/  IADD3 R12, R3.reuse, c[0x0][0x198], RZ ;  /* 0x00006600030c7a10 */ /* 0x040fe20007ffe0ff */
[----:B------:R0:W-:Y:S01]  /*9190*/  @P5 STG.E.U16 [R28.64], R16 ;  /* 0x000000101c005986 */ /* 0x0001e2000c101504 */
[----:B------:R-:W-:Y:S02]  /*91a0*/  LEA.HI.X.SX32 R11, R3, R2, 0x1, P6 ;  /* 0x00000002030b7211 */ /* 0x000fe400030f0eff */
[----:B------:R-:W-:Y:S02]  /*91b0*/  ISETP.LT.AND P5, PT, R4, c[0x0][0x17c], !P0 ;  /* 0x00005f0004007a0c */ /* 0x000fe400047a1270 */
[C---:B------:R-:W-:Y:S02]  /*91c0*/  IADD3 R4, R12.reuse, c[0x0][0x198], RZ ;  /* 0x000066000c047a10 */ /* 0x040fe40007ffe0ff */
[----:B------:R-:W-:Y:S02]  /*91d0*/  IADD3 R3, R21, 0xd, RZ ;  /* 0x0000000d15037810 */ /* 0x000fe40007ffe0ff */
[----:B0-----:R-:W-:-:S04]  /*91e0*/  LEA R28, P6, R12, R0, 0x1 ;  /* 0x000000000c1c7211 */ /* 0x001fc800078c08ff */
[----:B------:R-:W-:Y:S02]  /*91f0*/  LEA.HI.X.SX32 R29, R12, R2, 0x1, P6 ;  /* 0x000000020c1d7211 */ /* 0x000fe400030f0eff */
[----:B------:R-:W-:Y:S01]  /*9200*/  IADD3 R12, R21, 0xe, RZ ;  /* 0x0000000e150c7810 */ /* 0x000fe20007ffe0ff */
[----:B----4-:R0:W-:Y:S01]  /*9210*/  @P4 STG.E.U16 [R10.64], R20 ;  /* 0x000000140a004986 */ /* 0x0101e2000c101504 */
[----:B------:R-:W-:Y:S02]  /*9220*/  ISETP.LT.AND P4, PT, R3, c[0x0][0x17c], !P0 ;  /* 0x00005f0003007a0c */ /* 0x000fe40004781270 */
[----:B------:R-:W-:Y:S02]  /*9230*/  IADD3 R3, R4, c[0x0][0x198], RZ ;  /* 0x0000660004037a10 */ /* 0x000fe40007ffe0ff */
[----:B0-----:R-:W-:Y:S02]  /*9240*/  PRMT R20, R20, 0x7632, R20 ;  /* 0x0000763214147816 */ /* 0x001fe40000000014 */
[----:B------:R-:W-:-:S03]  /*9250*/  LEA R10, P6, R4, R0, 0x1 ;  /* 0x00000000040a7211 */ /* 0x000fc600078c08ff */
[----:B------:R0:W-:Y:S01]  /*9260*/  @P3 STG.E.U16 [R28.64], R20 ;  /* 0x000000141c003986 */ /* 0x0001e2000c101504 */
[----:B------:R-:W-:Y:S02]  /*9270*/  LEA.HI.X.SX32 R11, R4, R2, 0x1, P6 ;  /* 0x00000002040b7211 */ /* 0x000fe400030f0eff */
[----:B------:R-:W-:Y:S02]  /*9280*/  ISETP.LT.AND P3, PT, R12, c[0x0][0x17c], !P0 ;  /* 0x00005f000c007a0c */ /* 0x000fe40004761270 */
[----:B------:R-:W-:Y:S01]  /*9290*/  IADD3 R12, R21, 0xf, RZ ;  /* 0x0000000f150c7810 */ /* 0x000fe20007ffe0ff */
[----:B--2---:R1:W-:Y:S01]  /*92a0*/  @P2 STG.E.U16 [R10.64], R8 ;  /* 0x000000080a002986 */ /* 0x0043e2000c101504 */
[----:B------:R-:W-:Y:S02]  /*92b0*/  IADD3 R4, R3, c[0x0][0x198], RZ ;  /* 0x0000660003047a10 */ /* 0x000fe40007ffe0ff */
[----:B------:R-:W-:Y:S02]  /*92c0*/  ISETP.LT.AND P2, PT, R12, c[0x0][0x17c], !P0 ;  /* 0x00005f000c007a0c */ /* 0x000fe40004741270 */
[----:B------:R-:W-:-:S02]  /*92d0*/  PRMT R12, R8, 0x7632, R12 ;  /* 0x00007632080c7816 */ /* 0x000fc4000000000c */
[----:B0-----:R-:W-:-:S04]  /*92e0*/  LEA R28, P6, R3, R0, 0x1 ;  /* 0x00000000031c7211 */ /* 0x001fc800078c08ff */
[----:B------:R-:W-:Y:S02]  /*92f0*/  LEA.HI.X.SX32 R29, R3, R2, 0x1, P6 ;  /* 0x00000002031d7211 */ /* 0x000fe400030f0eff */
[C---:B-1----:R-:W-:Y:S02]  /*9300*/  LEA R10, P6, R4.reuse, R0, 0x1 ;  /* 0x00000000040a7211 */ /* 0x042fe400078c08ff */
[----:B------:R-:W-:Y:S01]  /*9310*/  IADD3 R8, R21, 0x10, RZ ;  /* 0x0000001015087810 */ /* 0x000fe20007ffe0ff */
[----:B------:R0:W-:Y:S01]  /*9320*/  @P1 STG.E.U16 [R28.64], R12 ;  /* 0x0000000c1c001986 */ /* 0x0001e2000c101504 */
[C---:B------:R-:W-:Y:S02]  /*9330*/  IADD3 R3, R4.reuse, c[0x0][0x198], RZ ;  /* 0x0000660004037a10 */ /* 0x040fe40007ffe0ff */
[----:B------:R-:W-:Y:S02]  /*9340*/  LEA.HI.X.SX32 R11, R4, R2, 0x1, P6 ;  /* 0x00000002040b7211 */ /* 0x000fe400030f0eff */
[----:B------:R-:W-:-:S02]  /*9350*/  ISETP.LT.AND P1, PT, R8, c[0x0][0x17c], !P0 ;  /* 0x00005f0008007a0c */ /* 0x000fc40004721270 */
[----:B------:R-:W-:Y:S01]  /*9360*/  IADD3 R8, R21, 0x11, RZ ;  /* 0x0000001115087810 */ /* 0x000fe20007ffe0ff */
[----:B------:R1:W-:Y:S01]  /*9370*/  @P5 STG.E.U16 [R10.64], R7 ;  /* 0x000000070a005986 */ /* 0x0003e2000c101504 */
[C---:B------:R-:W-:Y:S02]  /*9380*/  IADD3 R4, R3.reuse, c[0x0][0x198], RZ ;  /* 0x0000660003047a10 */ /* 0x040fe40007ffe0ff */
[----:B------:R-:W-:Y:S02]  /*9390*/  ISETP.LT.AND P5, PT, R8, c[0x0][0x17c], !P0 ;  /* 0x00005f0008007a0c */ /* 0x000fe400047a1270 */
[----:B0-----:R-:W-:Y:S02]  /*93a0*/  LEA R28, P6, R3, R0, 0x1 ;  /* 0x00000000031c7211 */ /* 0x001fe400078c08ff */
[----:B------:R-:W-:Y:S02]  /*93b0*/  PRMT R12, R7, 0x7632, R12 ;  /* 0x00007632070c7816 */ /* 0x000fe4000000000c */
[----:B------:R-:W-:-:S02]  /*93c0*/  LEA.HI.X.SX32 R29, R3, R2, 0x1, P6 ;  /* 0x00000002031d7211 */ /* 0x000fc400030f0eff */
[C---:B------:R-:W-:Y:S02]  /*93d0*/  IADD3 R8, R21.reuse, 0x12, RZ ;  /* 0x0000001215087810 */ /* 0x040fe40007ffe0ff */
[C---:B-1----:R-:W-:Y:S01]  /*93e0*/  LEA R10, P6, R4.reuse, R0, 0x1 ;  /* 0x00000000040a7211 */ /* 0x042fe200078c08ff */
[----:B------:R0:W-:Y:S01]  /*93f0*/  @P4 STG.E.U16 [R28.64], R12 ;  /* 0x0000000c1c004986 */ /* 0x0001e2000c101504 */
[C---:B------:R-:W-:Y:S02]  /*9400*/  IADD3 R3, R4.reuse, c[0x0][0x198], RZ ;  /* 0x0000660004037a10 */ /* 0x040fe40007ffe0ff */
[----:B------:R-:W-:Y:S02]  /*9410*/  LEA.HI.X.SX32 R11, R4, R2, 0x1, P6 ;  /* 0x00000002040b7211 */ /* 0x000fe400030f0eff */
[----:B------:R-:W-:Y:S02]  /*9420*/  ISETP.LT.AND P4, PT, R8, c[0x0][0x17c], !P0 ;  /* 0x00005f0008007a0c */ /* 0x000fe40004781270 */
[----:B------:R-:W-:Y:S01]  /*9430*/  IADD3 R8, R21, 0x13, RZ ;  /* 0x0000001315087810 */ /* 0x000fe20007ffe0ff */
[----:B------:R1:W-:Y:S01]  /*9440*/  @P3 STG.E.U16 [R10.64], R6 ;  /* 0x000000060a003986 */ /* 0x0003e2000c101504 */
[----:B------:R-:W-:-:S02]  /*9450*/  IADD3 R4, R3, c[0x0][0x198], RZ ;  /* 0x0000660003047a10 */ /* 0x000fc40007ffe0ff */
[C---:B0-----:R-:W-:Y:S02]  /*9460*/  LEA R28, P6, R3.reuse, R0, 0x1 ;  /* 0x00000000031c7211 */ /* 0x041fe400078c08ff */
[----:B------:R-:W-:Y:S02]  /*9470*/  PRMT R12, R6, 0x7632, R12 ;  /* 0x00007632060c7816 */ /* 0x000fe4000000000c */
[----:B------:R-:W-:Y:S02]  /*9480*/  LEA.HI.X.SX32 R29, R3, R2, 0x1, P6 ;  /* 0x00000002031d7211 */ /* 0x000fe400030f0eff */
[----:B------:R-:W-:Y:S02]  /*9490*/  ISETP.LT.AND P3, PT, R8, c[0x0][0x17c], !P0 ;  /* 0x00005f0008007a0c */ /* 0x000fe40004761270 */
[----:B-1----:R-:W-:Y:S01]  /*94a0*/  LEA R6, P6, R4, R0, 0x1 ;  /* 0x0000000004067211 */ /* 0x002fe200078c08ff */
[----:B------:R-:W2:Y:S01]  /*94b0*/  LDL.LU.64 R10, [R1+0x388] ;  /* 0x00038800010a7983 */ /* 0x000ea20000300a00 */
[----:B------:R-:W-:-:S02]  /*94c0*/  IADD3 R8, R21, 0x14, RZ ;  /* 0x0000001415087810 */ /* 0x000fc40007ffe0ff */
[C---:B------:R-:W-:Y:S01]  /*94d0*/  IADD3 R3, R4.reuse, c[0x0][0x198], RZ ;  /* 0x0000660004037a10 */ /* 0x040fe20007ffe0ff */
[----:B------:R0:W-:Y:S01]  /*94e0*/  @P2 STG.E.U16 [R28.64], R12 ;  /* 0x0000000c1c002986 */ /* 0x0001e2000c101504 */
[----:B------:R-:W-:Y:S02]  /*94f0*/  LEA.HI.X.SX32 R7, R4, R2, 0x1, P6 ;  /* 0x0000000204077211 */ /* 0x000fe400030f0eff */
[----:B------:R-:W-:Y:S02]  /*9500*/  ISETP.LT.AND P2, PT, R8, c[0x0][0x17c], !P0 ;  /* 0x00005f0008007a0c */ /* 0x000fe40004741270 */
[----:B------:R-:W-:Y:S01]  /*9510*/  IADD3 R8, R21, 0x15, RZ ;  /* 0x0000001515087810 */ /* 0x000fe20007ffe0ff */
[----:B-----5:R1:W-:Y:S01]  /*9520*/  @P1 STG.E.U16 [R6.64], R25 ;  /* 0x0000001906001986 */ /* 0x0203e2000c101504 */
[C---:B------:R-:W-:Y:S02]  /*9530*/  IADD3 R4, R3.reuse, c[0x0][0x198], RZ ;  /* 0x0000660003047a10 */ /* 0x040fe40007ffe0ff */
[----:B0-----:R-:W-:-:S02]  /*9540*/  LEA R28, P6, R3, R0, 0x1 ;  /* 0x00000000031c7211 */ /* 0x001fc400078c08ff */
[----:B------:R-:W-:Y:S02]  /*9550*/  PRMT R12, R25, 0x7632, R12 ;  /* 0x00007632190c7816 */ /* 0x000fe4000000000c */
[----:B------:R-:W-:Y:S02]  /*9560*/  LEA.HI.X.SX32 R29, R3, R2, 0x1, P6 ;  /* 0x00000002031d7211 */ /* 0x000fe400030f0eff */
[----:B------:R-:W-:Y:S01]  /*9570*/  ISETP.LT.AND P1, PT, R8, c[0x0][0x17c], !P0 ;  /* 0x00005f0008007a0c */ /* 0x000fe20004721270 */
[----:B-1----:R-:W4:Y:S01]  /*9580*/  LDL.LU.64 R6, [R1+0x380] ;  /* 0x0003800001067983 */ /* 0x002f220000300a00 */
[C---:B------:R-:W-:Y:S02]  /*9590*/  LEA R24, P6, R4.reuse, R0, 0x1 ;  /* 0x0000000004187211 */ /* 0x040fe400078c08ff */
[----:B------:R-:W-:Y:S01]  /*95a0*/  IADD3 R8, R21, 0x16, RZ ;  /* 0x0000001615087810 */ /* 0x000fe20007ffe0ff */
[----:B------:R0:W-:Y:S01]  /*95b0*/  @P5 STG.E.U16 [R28.64], R12 ;  /* 0x0000000c1c005986 */ /* 0x0001e2000c101504 */
[----:B------:R-:W-:-:S02]  /*95c0*/  IADD3 R3, R4, c[0x0][0x198], RZ ;  /* 0x0000660004037a10 */ /* 0x000fc40007ffe0ff */
[----:B------:R-:W-:Y:S02]  /*95d0*/  LEA.HI.X.SX32 R25, R4, R2, 0x1, P6 ;  /* 0x0000000204197211 */ /* 0x000fe400030f0eff */
[----:B------:R-:W-:Y:S02]  /*95e0*/  ISETP.LT.AND P5, PT, R8, c[0x0][0x17c], !P0 ;  /* 0x00005f0008007a0c */ /* 0x000fe400047a1270 */
[----:B------:R-:W-:Y:S01]  /*95f0*/  IADD3 R8, R21, 0x17, RZ ;  /* 0x0000001715087810 */ /* 0x000fe20007ffe0ff */
[----:B---3--:R1:W-:Y:S01]  /*9600*/  @P4 STG.E.U16 [R24.64], R5 ;  /* 0x0000000518004986 */ /* 0x0083e2000c101504 */
[C---:B------:R-:W-:Y:S02]  /*9610*/  IADD3 R4, R3.reuse, c[0x0][0x198], RZ ;  /* 0x0000660003047a10 */ /* 0x040fe40007ffe0ff */
[----:B------:R-:W-:Y:S02]  /*9620*/  ISETP.LT.AND P4, PT, R8, c[0x0][0x17c], !P0 ;  /* 0x00005f0008007a0c */ /* 0x000fe40004781270 */
[----:B0-----:R-:W-:-:S02]  /*9630*/  LEA R28, P6, R3, R0, 0x1 ;  /* 0x00000000031c7211 */ /* 0x001fc400078c08ff */
[----:B------:R-:W-:Y:S02]  /*9640*/  PRMT R8, R5, 0x7632, R8 ;  /* 0x0000763205087816 */ /* 0x000fe40000000008 */
[----:B------:R-:W-:Y:S02]  /*9650*/  LEA.HI.X.SX32 R29, R3, R2, 0x1, P6 ;  /* 0x00000002031d7211 */ /* 0x000fe400030f0eff */
[----:B-1----:R-:W-:Y:S02]  /*9660*/  IADD3 R5, R21, 0x18, RZ ;  /* 0x0000001815057810 */ /* 0x002fe40007ffe0ff */
[----:B------:R-:W3:Y:S01]  /*9670*/  LDL.LU R21, [R1+0x378] ;  /* 0x0003780001157983 */ /* 0x000ee20000300800 */
[----:B------:R-:W-:-:S03]  /*9680*/  LEA R24, P6, R4, R0, 0x1 ;  /* 0x0000000004187211 */ /* 0x000fc600078c08ff */
[----:B------:R0:W-:Y:S04]  /*9690*/  @P3 STG.E.U16 [R28.64], R8 ;  /* 0x000000081c003986 */ /* 0x0001e8000c101504 */
[----:B0-----:R-:W5:Y:S01]  /*96a0*/  LDL R29, [R1+0x310] ;  /* 0x00031000011d7983 */ /* 0x001f620000100800 */
[C---:B------:R-:W-:Y:S02]  /*96b0*/  IADD3 R3, R4.reuse, c[0x0][0x198], RZ ;  /* 0x0000660004037a10 */ /* 0x040fe40007ffe0ff */
[----:B------:R-:W-:Y:S02]  /*96c0*/  LEA.HI.X.SX32 R25, R4, R2, 0x1, P6 ;  /* 0x0000000204197211 */ /* 0x000fe400030f0eff */
[----:B------:R-:W-:Y:S02]  /*96d0*/  ISETP.LT.AND P3, PT, R5, c[0x0][0x17c], !P0 ;  /* 0x00005f0005007a0c */ /* 0x000fe40004761270 */
[C---:B------:R-:W-:Y:S01]  /*96e0*/  LEA R4, P6, R3.reuse, R0, 0x1 ;  /* 0x0000000003047211 */ /* 0x040fe200078c08ff */
[----:B------:R0:W-:Y:S01]  /*96f0*/  @P2 STG.E.U16 [R24.64], R13 ;  /* 0x0000000d18002986 */ /* 0x0001e2000c101504 */
[----:B------:R-:W-:-:S02]  /*9700*/  IADD3 R8, R3, c[0x0][0x198], RZ ;  /* 0x0000660003087a10 */ /* 0x000fc40007ffe0ff */
[----:B------:R-:W-:Y:S02]  /*9710*/  PRMT R20, R13, 0x7632, R20 ;  /* 0x000076320d147816 */ /* 0x000fe40000000014 */
[----:B-----5:R-:W-:-:S04]  /*9720*/  IADD3 R5, R29, 0x19, RZ ;  /* 0x000000191d057810 */ /* 0x020fc80007ffe0ff */
[----:B------:R-:W-:Y:S02]  /*9730*/  ISETP.LT.AND P2, PT, R5, c[0x0][0x17c], !P0 ;  /* 0x00005f0005007a0c */ /* 0x000fe40004741270 */
[----:B------:R-:W-:Y:S02]  /*9740*/  LEA.HI.X.SX32 R5, R3, R2, 0x1, P6 ;  /* 0x0000000203057211 */ /* 0x000fe400030f0eff */
[C---:B------:R-:W-:Y:S02]  /*9750*/  LEA R12, P6, R8.reuse, R0, 0x1 ;  /* 0x00000000080c7211 */ /* 0x040fe400078c08ff */
[C---:B------:R-:W-:Y:S01]  /*9760*/  IADD3 R3, R8.reuse, c[0x0][0x198], RZ ;  /* 0x0000660008037a10 */ /* 0x040fe20007ffe0ff */
[----:B------:R1:W-:Y:S01]  /*9770*/  @P1 STG.E.U16 [R4.64], R20 ;  /* 0x0000001404001986 */ /* 0x0003e2000c101504 */
[----:B0-----:R-:W-:Y:S02]  /*9780*/  LEA.HI.X.SX32 R13, R8, R2, 0x1, P6 ;  /* 0x00000002080d7211 */ /* 0x001fe400030f0eff */
[----:B------:R-:W-:-:S03]  /*9790*/  IADD3 R8, R3, c[0x0][0x198], RZ ;  /* 0x0000660003087a10 */ /* 0x000fc60007ffe0ff */
[----:B------:R0:W-:Y:S01]  /*97a0*/  @P5 STG.E.U16 [R12.64], R17 ;  /* 0x000000110c005986 */ /* 0x0001e2000c101504 */
[----:B-1----:R-:W-:Y:S02]  /*97b0*/  IADD3 R5, R29, 0x1b, RZ ;  /* 0x0000001b1d057810 */ /* 0x002fe40007ffe0ff */
[----:B------:R-:W-:Y:S02]  /*97c0*/  LEA R4, P6, R3, R0, 0x1 ;  /* 0x0000000003047211 */ /* 0x000fe400078c08ff */
[----:B------:R-:W-:Y:S02]  /*97d0*/  ISETP.LT.AND P5, PT, R5, c[0x0][0x17c], !P0 ;  /* 0x00005f0005007a0c */ /* 0x000fe400047a1270 */
[----:B------:R-:W-:Y:S02]  /*97e0*/  LEA.HI.X.SX32 R5, R3, R2, 0x1, P6 ;  /* 0x0000000203057211 */ /* 0x000fe400030f0eff */
[----:B0-----:R-:W-:Y:S02]  /*97f0*/  PRMT R17, R17, 0x7632, R17 ;  /* 0x0000763211117816 */ /* 0x001fe40000000011 */
[----:B------:R-:W-:-:S02]  /*9800*/  LEA R12, P6, R8, R0, 0x1 ;  /* 0x00000000080c7211 */ /* 0x000fc400078c08ff */
[C---:B------:R-:W-:Y:S01]  /*9810*/  IADD3 R3, R8.reuse, c[0x0][0x198], RZ ;  /* 0x0000660008037a10 */ /* 0x040fe20007ffe0ff */
[----:B------:R0:W-:Y:S01]  /*9820*/  @P4 STG.E.U16 [R4.64], R17 ;  /* 0x0000001104004986 */ /* 0x0001e2000c101504 */
[----:B------:R-:W-:Y:S02]  /*9830*/  IADD3 R16, R29, 0x1a, RZ ;  /* 0x0000001a1d107810 */ /* 0x000fe40007ffe0ff */
[----:B------:R-:W-:Y:S02]  /*9840*/  LEA.HI.X.SX32 R13, R8, R2, 0x1, P6 ;  /* 0x00000002080d7211 */ /* 0x000fe400030f0eff */
[----:B------:R-:W-:Y:S02]  /*9850*/  ISETP.LT.AND P1, PT, R16, c[0x0][0x17c], !P0 ;  /* 0x00005f0010007a0c */ /* 0x000fe40004721270 */
[----:B------:R-:W-:Y:S01]  /*9860*/  IADD3 R8, R3, c[0x0][0x198], RZ ;  /* 0x0000660003087a10 */ /* 0x000fe20007ffe0ff */
[----:B---3--:R1:W-:Y:S01]  /*9870*/  @P3 STG.E.U16 [R12.64], R21 ;  /* 0x000000150c003986 */ /* 0x0083e2000c101504 */
[----:B0-----:R-:W-:-:S02]  /*9880*/  IADD3 R5, R29, 0x1d, RZ ;  /* 0x0000001d1d057810 */ /* 0x001fc40007ffe0ff */
[----:B------:R-:W-:Y:S02]  /*9890*/  LEA R4, P6, R3, R0, 0x1 ;  /* 0x0000000003047211 */ /* 0x000fe400078c08ff */
[----:B------:R-:W-:Y:S02]  /*98a0*/  ISETP.LT.AND P3, PT, R5, c[0x0][0x17c], !P0 ;  /* 0x00005f0005007a0c */ /* 0x000fe40004761270 */
[----:B------:R-:W-:Y:S02]  /*98b0*/  LEA.HI.X.SX32 R5, R3, R2, 0x1, P6 ;  /* 0x0000000203057211 */ /* 0x000fe400030f0eff */
[C---:B-1----:R-:W-:Y:S02]  /*98c0*/  LEA R12, P6, R8.reuse, R0, 0x1 ;  /* 0x00000000080c7211 */ /* 0x042fe400078c08ff */
[----:B------:R-:W-:Y:S02]  /*98d0*/  PRMT R21, R21, 0x7632, R21 ;  /* 0x0000763215157816 */ /* 0x000fe40000000015 */
[----:B------:R-:W-:-:S02]  /*98e0*/  LEA.HI.X.SX32 R13, R8, R2, 0x1, P6 ;  /* 0x00000002080d7211 */ /* 0x000fc400030f0eff */
[----:B------:R-:W-:Y:S01]  /*98f0*/  IADD3 R3, R8, c[0x0][0x198], RZ ;  /* 0x0000660008037a10 */ /* 0x000fe20007ffe0ff */
[----:B------:R0:W-:Y:S01]  /*9900*/  @P2 STG.E.U16 [R4.64], R21 ;  /* 0x0000001504002986 */ /* 0x0001e2000c101504 */
[----:B------:R-:W-:-:S03]  /*9910*/  IADD3 R16, R29, 0x1c, RZ ;  /* 0x0000001c1d107810 */ /* 0x000fc60007ffe0ff */
[----:B------:R1:W-:Y:S01]  /*9920*/  @P1 STG.E.U16 [R12.64], R9 ;  /* 0x000000090c001986 */ /* 0x0003e2000c101504 */
[----:B------:R-:W-:Y:S02]  /*9930*/  ISETP.LT.AND P4, PT, R16, c[0x0][0x17c], !P0 ;  /* 0x00005f0010007a0c */ /* 0x000fe40004781270 */
[----:B0-----:R-:W-:Y:S02]  /*9940*/  IADD3 R5, R29, 0x1f, RZ ;  /* 0x0000001f1d057810 */ /* 0x001fe40007ffe0ff */
[C---:B------:R-:W-:Y:S02]  /*9950*/  LEA R4, P6, R3.reuse, R0, 0x1 ;  /* 0x0000000003047211 */ /* 0x040fe400078c08ff */
[----:B-1----:R-:W-:Y:S02]  /*9960*/  IADD3 R12, R3, c[0x0][0x198], RZ ;  /* 0x00006600030c7a10 */ /* 0x002fe40007ffe0ff */
[----:B------:R-:W-:Y:S02]  /*9970*/  ISETP.LT.AND P1, PT, R5, c[0x0][0x17c], !P0 ;  /* 0x00005f0005007a0c */ /* 0x000fe40004721270 */
[----:B------:R-:W-:-:S02]  /*9980*/  LEA.HI.X.SX32 R5, R3, R2, 0x1, P6 ;  /* 0x0000000203057211 */ /* 0x000fc400030f0eff */
[C---:B------:R-:W-:Y:S02]  /*9990*/  LEA R8, P6, R12.reuse, R0, 0x1 ;  /* 0x000000000c087211 */ /* 0x040fe400078c08ff */
[----:B------:R-:W-:Y:S02]  /*99a0*/  PRMT R13, R9, 0x7632, R13 ;  /* 0x00007632090d7816 */ /* 0x000fe4000000000d */
[C---:B------:R-:W-:Y:S02]  /*99b0*/  LEA.HI.X.SX32 R9, R12.reuse, R2, 0x1, P6 ;  /* 0x000000020c097211 */ /* 0x040fe400030f0eff */
[----:B------:R-:W-:Y:S01]  /*99c0*/  IADD3 R3, R12, c[0x0][0x198], RZ ;  /* 0x000066000c037a10 */ /* 0x000fe20007ffe0ff */
[----:B------:R-:W-:Y:S01]  /*99d0*/  @P5 STG.E.U16 [R4.64], R13 ;  /* 0x0000000d04005986 */ /* 0x000fe2000c101504 */
[----:B------:R-:W-:-:S03]  /*99e0*/  PRMT R12, R26, 0x7632, R12 ;  /* 0x000076321a0c7816 */ /* 0x000fc6000000000c */
[----:B------:R0:W-:Y:S04]  /*99f0*/  @P4 STG.E.U16 [R8.64], R26 ;  /* 0x0000001a08004986 */ /* 0x0001e8000c101504 */
[----:B0-----:R-:W3:Y:S01]  /*9a00*/  LDL.LU R26, [R1+0x374] ;  /* 0x00037400011a7983 */ /* 0x001ee20000300800 */
[C---:B------:R-:W-:Y:S02]  /*9a10*/  IADD3 R16, R29.reuse, 0x1e, RZ ;  /* 0x0000001e1d107810 */ /* 0x040fe40007ffe0ff */
[----:B------:R-:W-:Y:S02]  /*9a20*/  IADD3 R5, R29, 0x21, RZ ;  /* 0x000000211d057810 */ /* 0x000fe40007ffe0ff */
[----:B------:R-:W-:Y:S02]  /*9a30*/  LEA R4, P6, R3, R0, 0x1 ;  /* 0x0000000003047211 */ /* 0x000fe400078c08ff */
[----:B------:R-:W-:-:S02]  /*9a40*/  ISETP.LT.AND P2, PT, R16, c[0x0][0x17c], !P0 ;  /* 0x00005f0010007a0c */ /* 0x000fc40004741270 */
[----:B------:R-:W-:Y:S02]  /*9a50*/  IADD3 R9, R3, c[0x0][0x198], RZ ;  /* 0x0000660003097a10 */ /* 0x000fe40007ffe0ff */
[----:B------:R-:W-:Y:S02]  /*9a60*/  ISETP.LT.AND P4, PT, R5, c[0x0][0x17c], !P0 ;  /* 0x00005f0005007a0c */ /* 0x000fe40004781270 */
[----:B------:R-:W-:Y:S02]  /*9a70*/  LEA.HI.X.SX32 R5, R3, R2, 0x1, P6 ;  /* 0x0000000203057211 */ /* 0x000fe400030f0eff */
[C---:B------:R-:W-:Y:S02]  /*9a80*/  LEA R8, P6, R9.reuse, R0, 0x1 ;  /* 0x0000000009087211 */ /* 0x040fe400078c08ff */
[C---:B------:R-:W-:Y:S02]  /*9a90*/  IADD3 R3, R9.reuse, c[0x0][0x198], RZ ;  /* 0x0000660009037a10 */ /* 0x040fe40007ffe0ff */
[----:B------:R-:W-:Y:S01]  /*9aa0*/  LEA.HI.X.SX32 R9, R9, R2, 0x1, P6 ;  /* 0x0000000209097211 */ /* 0x000fe200030f0eff */
[----:B------:R0:W-:Y:S04]  /*9ab0*/  @P3 STG.E.U16 [R4.64], R12 ;  /* 0x0000000c04003986 */ /* 0x0001e8000c101504 */
[----:B------:R1:W-:Y:S01]  /*9ac0*/  @P2 STG.E.U16 [R8.64], R22 ;  /* 0x0000001608002986 */ /* 0x0003e2000c101504 */
[----:B0-----:R-:W-:-:S03]  /*9ad0*/  PRMT R12, R22, 0x7632, R12 ;  /* 0x00007632160c7816 */ /* 0x001fc6000000000c */
[----:B-1----:R-:W5:Y:S01]  /*9ae0*/  LDL.LU R22, [R1+0x370] ;  /* 0x0003700001167983 */ /* 0x002f620000300800 */
[C---:B------:R-:W-:Y:S02]  /*9af0*/  IADD3 R16, R29.reuse, 0x20, RZ ;  /* 0x000000201d107810 */ /* 0x040fe40007ffe0ff */
[----:B------:R-:W-:Y:S02]  /*9b00*/  IADD3 R5, R29, 0x23, RZ ;  /* 0x000000231d057810 */ /* 0x000fe40007ffe0ff */
[C---:B------:R-:W-:Y:S02]  /*9b10*/  LEA R4, P6, R3.reuse, R0, 0x1 ;  /* 0x0000000003047211 */ /* 0x040fe400078c08ff */
[----:B------:R-:W-:Y:S02]  /*9b20*/  ISETP.LT.AND P5, PT, R16, c[0x0][0x17c], !P0 ;  /* 0x00005f0010007a0c */ /* 0x000fe400047a1270 */
[----:B------:R-:W-:Y:S02]  /*9b30*/  IADD3 R9, R3, c[0x0][0x198], RZ ;  /* 0x0000660003097a10 */ /* 0x000fe40007ffe0ff */
[----:B------:R-:W-:-:S02]  /*9b40*/  ISETP.LT.AND P2, PT, R5, c[0x0][0x17c], !P0 ;  /* 0x00005f0005007a0c */ /* 0x000fc40004741270 */
[----:B------:R-:W-:Y:S02]  /*9b50*/  LEA.HI.X.SX32 R5, R3, R2, 0x1, P6 ;  /* 0x0000000203057211 */ /* 0x000fe400030f0eff */
[C---:B------:R-:W-:Y:S02]  /*9b60*/  LEA R8, P6, R9.reuse, R0, 0x1 ;  /* 0x0000000009087211 */ /* 0x040fe400078c08ff */
[C---:B------:R-:W-:Y:S02]  /*9b70*/  IADD3 R3, R9.reuse, c[0x0][0x198], RZ ;  /* 0x0000660009037a10 */ /* 0x040fe40007ffe0ff */
[----:B------:R-:W-:Y:S01]  /*9b80*/  LEA.HI.X.SX32 R9, R9, R2, 0x1, P6 ;  /* 0x0000000209097211 */ /* 0x000fe200030f0eff */
[----:B------:R0:W-:Y:S01]  /*9b90*/  @P1 STG.E.U16 [R4.64], R12 ;  /* 0x0000000c04001986 */ /* 0x0001e2000c101504 */
[----:B------:R-:W-:-:S04]  /*9ba0*/  IADD3 R13, R29, 0x22, RZ ;  /* 0x000000221d0d7810 */ /* 0x000fc80007ffe0ff */
[----:B------:R-:W-:Y:S02]  /*9bb0*/  ISETP.LT.AND P3, PT, R13, c[0x0][0x17c], !P0 ;  /* 0x00005f000d007a0c */ /* 0x000fe40004761270 */
[----:B0-----:R-:W-:Y:S02]  /*9bc0*/  IADD3 R5, R29, 0x25, RZ ;  /* 0x000000251d057810 */ /* 0x001fe40007ffe0ff */
[----:B------:R-:W-:Y:S02]  /*9bd0*/  LEA R4, P6, R3, R0, 0x1 ;  /* 0x0000000003047211 */ /* 0x000fe400078c08ff */
[C---:B------:R-:W-:Y:S02]  /*9be0*/  IADD3 R13, R29.reuse, 0x24, RZ ;  /* 0x000000241d0d7810 */ /* 0x040fe40007ffe0ff */
[----:B------:R-:W-:Y:S02]  /*9bf0*/  IADD3 R12, R29, 0x26, RZ ;  /* 0x000000261d0c7810 */ /* 0x000fe40007ffe0ff */
[----:B------:R-:W-:-:S02]  /*9c00*/  ISETP.LT.AND P1, PT, R13, c[0x0][0x17c], !P0 ;  /* 0x00005f000d007a0c */ /* 0x000fc40004721270 */
[----:B----4-:R-:W-:Y:S01]  /*9c10*/  PRMT R16, R6, 0x7632, R16 ;  /* 0x0000763206107816 */ /* 0x010fe20000000010 */
[----:B---3--:R0:W-:Y:S01]  /*9c20*/  @P5 STG.E.U16 [R8.64], R26 ;  /* 0x0000001a08005986 */ /* 0x0081e2000c101504 */
[----:B------:R-:W-:Y:S02]  /*9c30*/  ISETP.LT.AND P5, PT, R5, c[0x0][0x17c], !P0 ;  /* 0x00005f0005007a0c */ /* 0x000fe400047a1270 */
[C---:B------:R-:W-:Y:S02]  /*9c40*/  LEA.HI.X.SX32 R5, R3.reuse, R2, 0x1, P6 ;  /* 0x0000000203057211 */ /* 0x040fe400030f0eff */
[----:B0-----:R-:W-:Y:S02]  /*9c50*/  IADD3 R9, R3, c[0x0][0x198], RZ ;  /* 0x0000660003097a10 */ /* 0x001fe40007ffe0ff */
[----:B------:R-:W-:Y:S02]  /*9c60*/  PRMT R26, R26, 0x7632, R26 ;  /* 0x000076321a1a7816 */ /* 0x000fe4000000001a */
[----:B------:R-:W-:-:S02]  /*9c70*/  LEA R8, P6, R9, R0, 0x1 ;  /* 0x0000000009087211 */ /* 0x000fc400078c08ff */
[C---:B------:R-:W-:Y:S01]  /*9c80*/  IADD3 R3, R9.reuse, c[0x0][0x198], RZ ;  /* 0x0000660009037a10 */ /* 0x040fe20007ffe0ff */
[----:B------:R0:W-:Y:S01]  /*9c90*/  @P4 STG.E.U16 [R4.64], R26 ;  /* 0x0000001a04004986 */ /* 0x0001e2000c101504 */
[----:B------:R-:W-:Y:S02]  /*9ca0*/  LEA.HI.X.SX32 R9, R9, R2, 0x1, P6 ;  /* 0x0000000209097211 */ /* 0x000fe400030f0eff */
[----:B------:R-:W-:Y:S02]  /*9cb0*/  IADD3 R13, R3, c[0x0][0x198], RZ ;  /* 0x00006600030d7a10 */ /* 0x000fe40007ffe0ff */
[----:B------:R-:W-:Y:S01]  /*9cc0*/  ISETP.LT.AND P4, PT, R12, c[0x0][0x17c], !P0 ;  /* 0x00005f000c007a0c */ /* 0x000fe20004781270 */
[----:B------:R1:W-:Y:S01]  /*9cd0*/  @P3 STG.E.U16 [R8.64], R6 ;  /* 0x0000000608003986 */ /* 0x0003e2000c101504 */
[----:B------:R-:W-:Y:S02]  /*9ce0*/  IADD3 R12, R29, 0x27, RZ ;  /* 0x000000271d0c7810 */ /* 0x000fe40007ffe0ff */
[----:B0-----:R-:W-:-:S04]  /*9cf0*/  LEA R4, P6, R3, R0, 0x1 ;  /* 0x0000000003047211 */ /* 0x001fc800078c08ff */
[----:B------:R-:W-:Y:S02]  /*9d00*/  LEA.HI.X.SX32 R5, R3, R2, 0x1, P6 ;  /* 0x0000000203057211 */ /* 0x000fe400030f0eff */
[C---:B-1----:R-:W-:Y:S02]  /*9d10*/  LEA R8, P6, R13.reuse, R0, 0x1 ;  /* 0x000000000d087211 */ /* 0x042fe400078c08ff */
[----:B------:R-:W-:Y:S01]  /*9d20*/  IADD3 R3, R13, c[0x0][0x198], RZ ;  /* 0x000066000d037a10 */ /* 0x000fe20007ffe0ff */
[----:B------:R0:W-:Y:S01]  /*9d30*/  @P2 STG.E.U16 [R4.64], R16 ;  /* 0x0000001004002986 */ /* 0x0001e2000c101504 */
[----:B------:R-:W-:Y:S02]  /*9d40*/  ISETP.LT.AND P3, PT, R12, c[0x0][0x17c], !P0 ;  /* 0x00005f000c007a0c */ /* 0x000fe40004761270 */
[----:B------:R-:W-:Y:S02]  /*9d50*/  IADD3 R12, R29, 0x28, RZ ;  /* 0x000000281d0c7810 */ /* 0x000fe40007ffe0ff */
[----:B------:R-:W-:-:S02]  /*9d60*/  LEA.HI.X.SX32 R9, R13, R2, 0x1, P6 ;  /* 0x000000020d097211 */ /* 0x000fc400030f0eff */
[C---:B------:R-:W-:Y:S02]  /*9d70*/  IADD3 R13, R3.reuse, c[0x0][0x198], RZ ;  /* 0x00006600030d7a10 */ /* 0x040fe40007ffe0ff */
[----:B------:R-:W-:Y:S02]  /*9d80*/  ISETP.LT.AND P2, PT, R12, c[0x0][0x17c], !P0 ;  /* 0x00005f000c007a0c */ /* 0x000fe40004741270 */
[----:B0-----:R-:W-:Y:S01]  /*9d90*/  LEA R4, P6, R3, R0, 0x1 ;  /* 0x0000000003047211 */ /* 0x001fe200078c08ff */
[----:B------:R0:W-:Y:S01]  /*9da0*/  @P1 STG.E.U16 [R8.64], R14 ;  /* 0x0000000e08001986 */ /* 0x0001e2000c101504 */
[----:B------:R-:W-:Y:S02]  /*9db0*/  IADD3 R6, R29, 0x29, RZ ;  /* 0x000000291d067810 */ /* 0x000fe40007ffe0ff */
[----:B------:R-:W-:Y:S02]  /*9dc0*/  LEA.HI.X.SX32 R5, R3, R2, 0x1, P6 ;  /* 0x0000000203057211 */ /* 0x000fe400030f0eff */
[----:B------:R-:W-:-:S02]  /*9dd0*/  PRMT R12, R14, 0x7632, R12 ;  /* 0x000076320e0c7816 */ /* 0x000fc4000000000c */
[C---:B------:R-:W-:Y:S02]  /*9de0*/  IADD3 R3, R13.reuse, c[0x0][0x198], RZ ;  /* 0x000066000d037a10 */ /* 0x040fe40007ffe0ff */
[----:B------:R-:W-:Y:S02]  /*9df0*/  ISETP.LT.AND P1, PT, R6, c[0x0][0x17c], !P0 ;  /* 0x00005f0006007a0c */ /* 0x000fe40004721270 */
[----:B0-----:R-:W-:Y:S01]  /*9e00*/  LEA R8, P6, R13, R0, 0x1 ;  /* 0x000000000d087211 */ /* 0x001fe200078c08ff */
[----:B------:R0:W-:Y:S01]  /*9e10*/  @P5 STG.E.U16 [R4.64], R12 ;  /* 0x0000000c04005986 */ /* 0x0001e2000c101504 */
[----:B------:R-:W-:Y:S02]  /*9e20*/  IADD3 R6, R29, 0x2a, RZ ;  /* 0x0000002a1d067810 */ /* 0x000fe40007ffe0ff */
[----:B------:R-:W-:Y:S02]  /*9e30*/  LEA.HI.X.SX32 R9, R13, R2, 0x1, P6 ;  /* 0x000000020d097211 */ /* 0x000fe400030f0eff */
[----:B------:R-:W-:-:S02]  /*9e40*/  IADD3 R13, R3, c[0x0][0x198], RZ ;  /* 0x00006600030d7a10 */ /* 0x000fc40007ffe0ff */
[----:B------:R-:W-:Y:S01]  /*9e50*/  ISETP.LT.AND P5, PT, R6, c[0x0][0x17c], !P0 ;  /* 0x00005f0006007a0c */ /* 0x000fe200047a1270 */
[----:B------:R1:W-:Y:S01]  /*9e60*/  @P4 STG.E.U16 [R8.64], R18 ;  /* 0x0000001208004986 */ /* 0x0003e2000c101504 */
[----:B------:R-:W-:Y:S02]  /*9e70*/  IADD3 R6, R29, 0x2b, RZ ;  /* 0x0000002b1d067810 */ /* 0x000fe40007ffe0ff */
[C---:B0-----:R-:W-:Y:S02]  /*9e80*/  LEA R4, P6, R3.reuse, R0, 0x1 ;  /* 0x0000000003047211 */ /* 0x041fe400078c08ff */
[----:B------:R-:W-:Y:S02]  /*9e90*/  PRMT R14, R18, 0x7632, R14 ;  /* 0x00007632120e7816 */ /* 0x000fe4000000000e */
[----:B------:R-:W-:Y:S02]  /*9ea0*/  LEA.HI.X.SX32 R5, R3, R2, 0x1, P6 ;  /* 0x0000000203057211 */ /* 0x000fe400030f0eff */
[----:B------:R-:W-:-:S02]  /*9eb0*/  IADD3 R3, R13, c[0x0][0x198], RZ ;  /* 0x000066000d037a10 */ /* 0x000fc40007ffe0ff */
[----:B-1----:R-:W-:Y:S02]  /*9ec0*/  LEA R8, P6, R13, R0, 0x1 ;  /* 0x000000000d087211 */ /* 0x002fe400078c08ff */
[----:B------:R-:W-:Y:S01]  /*9ed0*/  ISETP.LT.AND P4, PT, R6, c[0x0][0x17c], !P0 ;  /* 0x00005f0006007a0c */ /* 0x000fe20004781270 */
[----:B------:R0:W-:Y:S01]  /*9ee0*/  @P3 STG.E.U16 [R4.64], R14 ;  /* 0x0000000e04003986 */ /* 0x0001e2000c101504 */
[----:B------:R-:W-:Y:S02]  /*9ef0*/  IADD3 R6, R29, 0x2c, RZ ;  /* 0x0000002c1d067810 */ /* 0x000fe40007ffe0ff */
[----:B------:R-:W-:Y:S02]  /*9f00*/  LEA.HI.X.SX32 R9, R13, R2, 0x1, P6 ;  /* 0x000000020d097211 */ /* 0x000fe400030f0eff */
[----:B------:R-:W-:Y:S02]  /*9f10*/  IADD3 R13, R3, c[0x0][0x198], RZ ;  /* 0x00006600030d7a10 */ /* 0x000fe40007ffe0ff */
[----:B------:R-:W-:Y:S01]  /*9f20*/  ISETP.LT.AND P3, PT, R6, c[0x0][0x17c], !P0 ;  /* 0x00005f0006007a0c */ /* 0x000fe20004761270 */
[----:B-----5:R1:W-:Y:S01]  /*9f30*/  @P2 STG.E.U16 [R8.64], R22 ;  /* 0x0000001608002986 */ /* 0x0203e2000c101504 */
[----:B------:R-:W-:-:S02]  /*9f40*/  IADD3 R6, R29, 0x2d, RZ ;  /* 0x0000002d1d067810 */ /* 0x000fc40007ffe0ff */
[C---:B0-----:R-:W-:Y:S02]  /*9f50*/  LEA R4, P6, R3.reuse, R0, 0x1 ;  /* 0x0000000003047211 */ /* 0x041fe400078c08ff */
[----:B------:R-:W-:Y:S02]  /*9f60*/  PRMT R12, R22, 0x7632, R12 ;  /* 0x00007632160c7816 */ /* 0x000fe4000000000c */
[----:B------:R-:W-:Y:S02]  /*9f70*/  LEA.HI.X.SX32 R5, R3, R2, 0x1, P6 ;  /* 0x0000000203057211 */ /* 0x000fe400030f0eff */
[C---:B------:R-:W-:Y:S02]  /*9f80*/  IADD3 R3, R13.reuse, c[0x0][0x198], RZ ;  /* 0x000066000d037a10 */ /* 0x040fe40007ffe0ff */
[----:B-1----:R-:W-:Y:S02]  /*9f90*/  LEA R8, P6, R13, R0, 0x1 ;  /* 0x000000000d087211 */ /* 0x002fe400078c08ff */
[----:B------:R-:W-:Y:S01]  /*9fa0*/  ISETP.LT.AND P2, PT, R6, c[0x0][0x17c], !P0 ;  /* 0x00005f0006007a0c */ /* 0x000fe20004741270 */
[----:B------:R0:W-:Y:S01]  /*9fb0*/  @P1 STG.E.U16 [R4.64], R12 ;  /* 0x0000000c04001986 */ /* 0x0001e2000c101504 */
[----:B------:R-:W-:-:S02]  /*9fc0*/  IADD3 R6, R29, 0x2e, RZ ;  /* 0x0000002e1d067810 */ /* 0x000fc40007ffe0ff */
[----:B------:R-:W-:Y:S02]  /*9fd0*/  LEA.HI.X.SX32 R9, R13, R2, 0x1, P6 ;  /* 0x000000020d097211 */ /* 0x000fe400030f0eff */
[----:B------:R-:W-:Y:S02]  /*9fe0*/  IADD3 R13, R3, c[0x0][0x198], RZ ;  /* 0x00006600030d7a10 */ /* 0x000fe40007ffe0ff */
[----:B------:R-:W-:Y:S01]  /*9ff0*/  ISETP.LT.AND P1, PT, R6, c[0x0][0x17c], !P0 ;  /* 0x00005f0006007a0c */ /* 0x000fe20004721270 */
[----:B--2---:R1:W-:Y:S01]  /*a000*/  @P5 STG.E.U16 [R8.64], R10 ;  /* 0x0000000a08005986 */ /* 0x0043e2000c101504 */
[----:B------:R-:W-:Y:S02]  /*a010*/  IADD3 R6, R29, 0x2f, RZ ;  /* 0x0000002f1d067810 */ /* 0x000fe40007ffe0ff */
[----:B0-----:R-:W-:-:S04]  /*a020*/  LEA R4, P6, R3, R0, 0x1 ;  /* 0x0000000003047211 */ /* 0x001fc800078c08ff */
[----:B------:R-:W-:Y:S02]  /*a030*/  LEA.HI.X.SX32 R5, R3, R2, 0x1, P6 ;  /* 0x0000000203057211 */ /* 0x000fe400030f0eff */
[----:B------:R-:W-:Y:S02]  /*a040*/  ISETP.LT.AND P5, PT, R6, c[0x0][0x17c], !P0 ;  /* 0x00005f0006007a0c */ /* 0x000fe400047a1270 */
[C---:B-1----:R-:W-:Y:S02]  /*a050*/  LEA R8, P6, R13.reuse, R0, 0x1 ;  /* 0x000000000d087211 */ /* 0x042fe400078c08ff */
[----:B------:R-:W-:Y:S02]  /*a060*/  PRMT R6, R10, 0x7632, R6 ;  /* 0x000076320a067816 */ /* 0x000fe40000000006 */
[----:B------:R-:W-:Y:S02]  /*a070*/  LEA.HI.X.SX32 R9, R13, R2, 0x1, P6 ;  /* 0x000000020d097211 */ /* 0x000fe400030f0eff */
[----:B------:R-:W-:Y:S01]  /*a080*/  PRMT R10, R27, 0x7632, R10 ;  /* 0x000076321b0a7816 */ /* 0x000fe2000000000a */
[----:B------:R-:W-:Y:S04]  /*a090*/  @P4 STG.E.U16 [R4.64], R6 ;  /* 0x0000000604004986 */ /* 0x000fe8000c101504 */
[----:B------:R0:W-:Y:S04]  /*a0a0*/  @P3 STG.E.U16 [R8.64], R27 ;  /* 0x0000001b08003986 */ /* 0x0001e8000c101504 */
[----:B0-----:R-:W2:Y:S01]  /*a0b0*/  LDL.LU R27, [R1+0x36c] ;  /* 0x00036c00011b7983 */ /* 0x001ea20000300800 */
[----:B------:R-:W-:-:S04]  /*a0c0*/  IADD3 R17, R13, c[0x0][0x198], RZ ;  /* 0x000066000d117a10 */ /* 0x000fc80007ffe0ff */
[C---:B------:R-:W-:Y:S02]  /*a0d0*/  LEA R4, P6, R17.reuse, R0, 0x1 ;  /* 0x0000000011047211 */ /* 0x040fe400078c08ff */
[C---:B------:R-:W-:Y:S02]  /*a0e0*/  IADD3 R13, R17.reuse, c[0x0][0x198], RZ ;  /* 0x00006600110d7a10 */ /* 0x040fe40007ffe0ff */
[----:B------:R-:W-:Y:S02]  /*a0f0*/  LEA.HI.X.SX32 R5, R17, R2, 0x1, P6 ;  /* 0x0000000211057211 */ /* 0x000fe400030f0eff */
[----:B------:R-:W-:-:S04]  /*a100*/  LEA R8, P6, R13, R0, 0x1 ;  /* 0x000000000d087211 */ /* 0x000fc800078c08ff */
[----:B------:R-:W-:Y:S01]  /*a110*/  LEA.HI.X.SX32 R9, R13, R2, 0x1, P6 ;  /* 0x000000020d097211 */ /* 0x000fe200030f0eff */
[----:B------:R-:W-:Y:S01]  /*a120*/  @P2 STG.E.U16 [R4.64], R10 ;  /* 0x0000000a04002986 */ /* 0x000fe2000c101504 */
[----:B------:R-:W-:-:S03]  /*a130*/  PRMT R6, R23, 0x7632, R6 ;  /* 0x0000763217067816 */ /* 0x000fc60000000006 */
[----:B------:R0:W-:Y:S04]  /*a140*/  @P1 STG.E.U16 [R8.64], R23 ;  /* 0x0000001708001986 */ /* 0x0001e8000c101504 */
[----:B0-----:R-:W3:Y:S01]  /*a150*/  LDL.LU R23, [R1+0x368] ;  /* 0x0003680001177983 */ /* 0x001ee20000300800 */
[----:B------:R-:W-:Y:S02]  /*a160*/  IADD3 R17, R13, c[0x0][0x198], RZ ;  /* 0x000066000d117a10 */ /* 0x000fe40007ffe0ff */
[----:B------:R-:W-:Y:S01]  /*a170*/  IADD3 R3, R29, 0x30, RZ ;  /* 0x000000301d037810 */ /* 0x000fe20007ffe0ff */
[----:B------:R-:W4:Y:S01]  /*a180*/  LDL.LU R28, [R1+0x1c] ;  /* 0x00001c00011c7983 */ /* 0x000f220000300800 */
[----:B------:R-:W-:Y:S02]  /*a190*/  LEA R4, P6, R17, R0, 0x1 ;  /* 0x0000000011047211 */ /* 0x000fe400078c08ff */
[----:B------:R-:W-:-:S02]  /*a1a0*/  ISETP.LT.AND P4, PT, R3, c[0x0][0x17c], !P0 ;  /* 0x00005f0003007a0c */ /* 0x000fc40004781270 */
[----:B------:R-:W-:Y:S02]  /*a1b0*/  IADD3 R13, R17, c[0x0][0x198], RZ ;  /* 0x00006600110d7a10 */ /* 0x000fe40007ffe0ff */
[----:B------:R-:W-:Y:S02]  /*a1c0*/  IADD3 R3, R29, 0x31, RZ ;  /* 0x000000311d037810 */ /* 0x000fe40007ffe0ff */
[----:B------:R-:W-:Y:S02]  /*a1d0*/  LEA.HI.X.SX32 R5, R17, R2, 0x1, P6 ;  /* 0x0000000211057211 */ /* 0x000fe400030f0eff */
[----:B------:R-:W-:Y:S02]  /*a1e0*/  LEA R8, P6, R13, R0, 0x1 ;  /* 0x000000000d087211 */ /* 0x000fe400078c08ff */
[----:B------:R-:W-:Y:S02]  /*a1f0*/  ISETP.LT.AND P3, PT, R3, c[0x0][0x17c], !P0 ;  /* 0x00005f0003007a0c */ /* 0x000fe40004761270 */
[----:B------:R-:W-:-:S02]  /*a200*/  IADD3 R17, R13, c[0x0][0x198], RZ ;  /* 0x000066000d117a10 */ /* 0x000fc40007ffe0ff */
[----:B------:R-:W-:Y:S01]  /*a210*/  IADD3 R3, R29, 0x32, RZ ;  /* 0x000000321d037810 */ /* 0x000fe20007ffe0ff */
[----:B------:R0:W-:Y:S01]  /*a220*/  @P5 STG.E.U16 [R4.64], R6 ;  /* 0x0000000604005986 */ /* 0x0001e2000c101504 */
[----:B------:R-:W-:Y:S02]  /*a230*/  LEA.HI.X.SX32 R9, R13, R2, 0x1, P6 ;  /* 0x000000020d097211 */ /* 0x000fe400030f0eff */
[----:B------:R-:W-:Y:S02]  /*a240*/  ISETP.LT.AND P2, PT, R3, c[0x0][0x17c], !P0 ;  /* 0x00005f0003007a0c */ /* 0x000fe40004741270 */
[----:B------:R-:W-:Y:S02]  /*a250*/  IADD3 R13, R17, c[0x0][0x198], RZ ;  /* 0x00006600110d7a10 */ /* 0x000fe40007ffe0ff */
[----:B------:R-:W-:Y:S02]  /*a260*/  IADD3 R3, R29, 0x33, RZ ;  /* 0x000000331d037810 */ /* 0x000fe40007ffe0ff */
[----:B0-----:R-:W-:-:S02]  /*a270*/  LEA R4, P6, R17, R0, 0x1 ;  /* 0x0000000011047211 */ /* 0x001fc400078c08ff */
[----:B------:R-:W-:Y:S02]  /*a280*/  ISETP.LT.AND P1, PT, R3, c[0x0][0x17c], !P0 ;  /* 0x00005f0003007a0c */ /* 0x000fe40004721270 */
[----:B------:R-:W-:Y:S02]  /*a290*/  LEA.HI.X.SX32 R5, R17, R2, 0x1, P6 ;  /* 0x0000000211057211 */ /* 0x000fe400030f0eff */
[----:B------:R-:W-:Y:S02]  /*a2a0*/  IADD3 R17, R13, c[0x0][0x198], RZ ;  /* 0x000066000d117a10 */ /* 0x000fe40007ffe0ff */
[----:B------:R-:W-:-:S04]  /*a2b0*/  IADD3 R3, R29, 0x34, RZ ;  /* 0x000000341d037810 */ /* 0x000fc80007ffe0ff */
[----:B------:R-:W-:Y:S02]  /*a2c0*/  ISETP.LT.AND P5, PT, R3, c[0x0][0x17c], !P0 ;  /* 0x00005f0003007a0c */ /* 0x000fe400047a1270 */
[----:B------:R-:W-:Y:S02]  /*a2d0*/  IADD3 R3, R29, 0x35, RZ ;  /* 0x000000351d037810 */ /* 0x000fe40007ffe0ff */
[----:B------:R-:W-:Y:S01]  /*a2e0*/  PRMT R12, R7, 0x7632, R12 ;  /* 0x00007632070c7816 */ /* 0x000fe2000000000c */
[----:B--2---:R0:W-:Y:S01]  /*a2f0*/  @P4 STG.E.U16 [R8.64], R27 ;  /* 0x0000001b08004986 */ /* 0x0041e2000c101504 */
[----:B------:R-:W-:-:S05]  /*a300*/  PRMT R10, R27, 0x7632, R10 ;  /* 0x000076321b0a7816 */ /* 0x000fca000000000a */
[----:B------:R1:W-:Y:S01]  /*a310*/  @P3 STG.E.U16 [R4.64], R10 ;  /* 0x0000000a04003986 */ /* 0x0003e2000c101504 */
[----:B0-----:R-:W-:-:S04]  /*a320*/  LEA R8, P6, R13, R0, 0x1 ;  /* 0x000000000d087211 */ /* 0x001fc800078c08ff */
[----:B------:R-:W-:Y:S02]  /*a330*/  LEA.HI.X.SX32 R9, R13, R2, 0x1, P6 ;  /* 0x000000020d097211 */ /* 0x000fe400030f0eff */
[C---:B-1----:R-:W-:Y:S02]  /*a340*/  LEA R4, P6, R17.reuse, R0, 0x1 ;  /* 0x0000000011047211 */ /* 0x042fe400078c08ff */
[C---:B------:R-:W-:Y:S02]  /*a350*/  IADD3 R13, R17.reuse, c[0x0][0x198], RZ ;  /* 0x00006600110d7a10 */ /* 0x040fe40007ffe0ff */
[----:B------:R-:W-:Y:S02]  /*a360*/  LEA.HI.X.SX32 R5, R17, R2, 0x1, P6 ;  /* 0x0000000211057211 */ /* 0x000fe400030f0eff */
[----:B------:R-:W-:Y:S02]  /*a370*/  LEA R6, P6, R13, R0, 0x1 ;  /* 0x000000000d067211 */ /* 0x000fe400078c08ff */
[----:B------:R-:W-:-:S02]  /*a380*/  ISETP.LT.AND P4, PT, R3, c[0x0][0x17c], !P0 ;  /* 0x00005f0003007a0c */ /* 0x000fc40004781270 */
[----:B------:R-:W-:Y:S01]  /*a390*/  IADD3 R17, R13, c[0x0][0x198], RZ ;  /* 0x000066000d117a10 */ /* 0x000fe20007ffe0ff */
[----:B------:R0:W-:Y:S01]  /*a3a0*/  @P2 STG.E.U16 [R8.64], R7 ;  /* 0x0000000708002986 */ /* 0x0001e2000c101504 */
[----:B------:R-:W-:-:S03]  /*a3b0*/  IADD3 R3, R29, 0x36, RZ ;  /* 0x000000361d037810 */ /* 0x000fc60007ffe0ff */
[----:B------:R1:W-:Y:S01]  /*a3c0*/  @P1 STG.E.U16 [R4.64], R12 ;  /* 0x0000000c04001986 */ /* 0x0003e2000c101504 */
[----:B------:R-:W-:Y:S02]  /*a3d0*/  ISETP.LT.AND P3, PT, R3, c[0x0][0x17c], !P0 ;  /* 0x00005f0003007a0c */ /* 0x000fe40004761270 */
[----:B0-----:R-:W-:Y:S02]  /*a3e0*/  LEA.HI.X.SX32 R7, R13, R2, 0x1, P6 ;  /* 0x000000020d077211 */ /* 0x001fe400030f0eff */
[C---:B------:R-:W-:Y:S02]  /*a3f0*/  IADD3 R9, R17.reuse, c[0x0][0x198], RZ ;  /* 0x0000660011097a10 */ /* 0x040fe40007ffe0ff */
[C---:B-1----:R-:W-:Y:S01]  /*a400*/  LEA R4, P6, R17.reuse, R0, 0x1 ;  /* 0x0000000011047211 */ /* 0x042fe200078c08ff */
[----:B------:R0:W-:Y:S03]  /*a410*/  @P5 STG.E.U16 [R6.64], R15 ;  /* 0x0000000f06005986 */ /* 0x0001e6000c101504 */
[----:B------:R-:W-:-:S02]  /*a420*/  LEA.HI.X.SX32 R5, R17, R2, 0x1, P6 ;  /* 0x0000000211057211 */ /* 0x000fc400030f0eff */
[C---:B------:R-:W-:Y:S02]  /*a430*/  LEA R8, P6, R9.reuse, R0, 0x1 ;  /* 0x0000000009087211 */ /* 0x040fe400078c08ff */
[C---:B------:R-:W-:Y:S02]  /*a440*/  IADD3 R13, R9.reuse, c[0x0][0x198], RZ ;  /* 0x00006600090d7a10 */ /* 0x040fe40007ffe0ff */
[----:B------:R-:W-:Y:S02]  /*a450*/  LEA.HI.X.SX32 R9, R9, R2, 0x1, P6 ;  /* 0x0000000209097211 */ /* 0x000fe400030f0eff */
[----:B0-----:R-:W-:Y:S02]  /*a460*/  PRMT R7, R15, 0x7632, R7 ;  /* 0x000076320f077816 */ /* 0x001fe40000000007 */
[----:B------:R-:W-:-:S03]  /*a470*/  PRMT R10, R19, 0x7632, R10 ;  /* 0x00007632130a7816 */ /* 0x000fc6000000000a */
[----:B------:R-:W-:Y:S04]  /*a480*/  @P4 STG.E.U16 [R4.64], R7 ;  /* 0x0000000704004986 */ /* 0x000fe8000c101504 */
[----:B------:R0:W-:Y:S04]  /*a490*/  @P3 STG.E.U16 [R8.64], R19 ;  /* 0x0000001308003986 */ /* 0x0001e8000c101504 */
[----:B0-----:R-:W0:Y:S02]  /*a4a0*/  S2R R19, SR_TID.X ;  /* 0x0000000000137919 */ /* 0x001e240000002100 */
[C---:B0-----:R-:W-:Y:S01]  /*a4b0*/  IMAD.SHL.U32 R20, R19.reuse, 0x2000, RZ ;  /* 0x0000200013147824 */ /* 0x041fe200078e00ff */
[----:B------:R-:W-:-:S04]  /*a4c0*/  LOP3.LUT R18, R19, 0x1ff, RZ, 0xc0, !PT ;  /* 0x000001ff13127812 */ /* 0x000fc800078ec0ff */
[----:B------:R-:W-:-:S05]  /*a4d0*/  LOP3.LUT R20, R20, 0xc000, RZ, 0xc0, !PT ;  /* 0x0000c00014147812 */ /* 0x000fca00078ec0ff */
[----:B------:R-:W-:-:S05]  /*a4e0*/  IMAD R20, R18, 0x10, R20 ;  /* 0x0000001012147824 */ /* 0x000fca00078e0214 */
[----:B------:R-:W0:Y:S01]  /*a4f0*/  LDS.128 R24, [R20] ;  /* 0x0000000014187984 */ /* 0x000e220000000c00 */
[----:B------:R-:W-:Y:S01]  /*a500*/  IADD3 R3, R29, 0x37, RZ ;  /* 0x000000371d037810 */ /* 0x000fe20007ffe0ff */
[----:B------:R-:W-:-:S03]  /*a510*/  IMAD.SHL.U32 R22, R19, 0x2000, RZ ;  /* 0x0000200013167824 */ /* 0x000fc600078e00ff */
[----:B------:R-:W-:Y:S02]  /*a520*/  ISETP.LT.AND P2, PT, R3, c[0x0][0x17c], !P0 ;  /* 0x00005f0003007a0c */ /* 0x000fe40004741270 */
[----:B------:R-:W-:Y:S02]  /*a530*/  IADD3 R3, R29, 0x38, RZ ;  /* 0x000000381d037810 */ /* 0x000fe40007ffe0ff */
[----:B------:R-:W-:Y:S02]  /*a540*/  LEA R6, P6, R13, R0, 0x1 ;  /* 0x000000000d067211 */ /* 0x000fe400078c08ff */
[----:B------:R-:W-:Y:S02]  /*a550*/  LOP3.LUT R22, R22, 0xc000, RZ, 0xc0, !PT ;  /* 0x0000c00016167812 */ /* 0x000fe400078ec0ff */
[----:B------:R-:W-:Y:S02]  /*a560*/  ISETP.LT.AND P1, PT, R3, c[0x0][0x17c], !P0 ;  /* 0x00005f0003007a0c */ /* 0x000fe40004721270 */
[C---:B------:R-:W-:Y:S01]  /*a570*/  IADD3 R15, R13.reuse, c[0x0][0x198], RZ ;  /* 0x000066000d0f7a10 */ /* 0x040fe20007ffe0ff */
[----:B------:R-:W-:Y:S01]  /*a580*/  IMAD R22, R18, 0x10, R22 ;  /* 0x0000001012167824 */ /* 0x000fe200078e0216 */
[----:B------:R-:W-:-:S02]  /*a590*/  LEA.HI.X.SX32 R7, R13, R2, 0x1, P6 ;  /* 0x000000020d077211 */ /* 0x000fc400030f0eff */
[C---:B------:R-:W-:Y:S02]  /*a5a0*/  LEA R14, P6, R15.reuse, R0, 0x1 ;  /* 0x000000000f0e7211 */ /* 0x040fe400078c08ff */
[C---:B------:R-:W-:Y:S02]  /*a5b0*/  IADD3 R5, R15.reuse, c[0x0][0x198], RZ ;  /* 0x000066000f057a10 */ /* 0x040fe40007ffe0ff */
[----:B------:R-:W-:Y:S01]  /*a5c0*/  LEA.HI.X.SX32 R15, R15, R2, 0x1, P6 ;  /* 0x000000020f0f7211 */ /* 0x000fe200030f0eff */
[----:B------:R1:W-:Y:S01]  /*a5d0*/  @P2 STG.E.U16 [R6.64], R10 ;  /* 0x0000000a06002986 */ /* 0x0003e2000c101504 */
[----:B------:R-:W-:-:S03]  /*a5e0*/  LOP3.LUT R22, R22, 0x20, RZ, 0x3c, !PT ;  /* 0x0000002016167812 */ /* 0x000fc600078e3cff */
[----:B---3--:R2:W-:Y:S01]  /*a5f0*/  @P1 STG.E.U16 [R14.64], R23 ;  /* 0x000000170e001986 */ /* 0x0085e2000c101504 */
[----:B------:R-:W-:-:S03]  /*a600*/  PRMT R16, R23, 0x7632, R16 ;  /* 0x0000763217107816 */ /* 0x000fc60000000010 */
[----:B-1----:R-:W3:Y:S04]  /*a610*/  LDL.LU R10, [R1+0x6c] ;  /* 0x00006c00010a7983 */ /* 0x002ee80000300800 */
[----:B0-----:R-:W-:Y:S01]  /*a620*/  STL [R1+0x24], R25 ;  /* 0x0000241901007387 */ /* 0x001fe20000100800 */
[----:B--2---:R-:W-:-:S03]  /*a630*/  IMAD.MOV.U32 R14, RZ, RZ, R24 ;  /* 0x000000ffff0e7224 */ /* 0x004fc600078e0018 */
[----:B------:R-:W-:Y:S04]  /*a640*/  STL.64 [R1+0x28], R26 ;  /* 0x0000281a01007387 */ /* 0x000fe80000100a00 */
[----:B------:R-:W-:Y:S04]  /*a650*/  STL [R1+0x364], R22 ;  /* 0x0003641601007387 */ /* 0x000fe80000100800 */
[----:B------:R-:W0:Y:S04]  /*a660*/  LDS.128 R24, [R22] ;  /* 0x0000000016187984 */ /* 0x000e280000000c00 */
[----:B------:R-:W-:Y:S04]  /*a670*/  STL [R1+0x360], R21 ;  /* 0x0003601501007387 */ /* 0x000fe80000100800 */
[----:B------:R-:W1:Y:S04]  /*a680*/  LDS.128 R20, [R20+0x2000] ;  /* 0x0020000014147984 */ /* 0x000e680000000c00 */
[----:B0-----:R-:W-:Y:S04]  /*a690*/  STL.64 [R1+0x358], R26 ;  /* 0x0003581a01007387 */ /* 0x001fe80000100a00 */
[----:B-1----:R-:W-:Y:S04]  /*a6a0*/  STL [R1+0x4], R21 ;  /* 0x0000041501007387 */ /* 0x002fe80000100800 */
[----:B------:R0:W-:Y:S04]  /*a6b0*/  STL.64 [R1+0x8], R22 ;  /* 0x0000081601007387 */ /* 0x0001e80000100a00 */
[----:B0-----:R-:W2:Y:S04]  /*a6c0*/  LDL.LU R22, [R1+0x364] ;  /* 0x0003640001167983 */ /* 0x001ea80000300800 */
[----:B------:R-:W5:Y:S01]  /*a6d0*/  LDL.LU R21, [R1+0x360] ;  /* 0x0003600001157983 */ /* 0x000f620000300800 */
[----:B------:R-:W-:-:S04]  /*a6e0*/  IADD3 R3, R29, 0x39, RZ ;  /* 0x000000391d037810 */ /* 0x000fc80007ffe0ff */
[----:B------:R-:W-:Y:S02]  /*a6f0*/  ISETP.LT.AND P5, PT, R3, c[0x0][0x17c], !P0 ;  /* 0x00005f0003007a0c */ /* 0x000fe400047a1270 */
[----:B------:R-:W-:Y:S02]  /*a700*/  IADD3 R3, R29, 0x3a, RZ ;  /* 0x0000003a1d037810 */ /* 0x000fe40007ffe0ff */
[----:B------:R-:W-:Y:S02]  /*a710*/  LEA R12, P6, R5, R0, 0x1 ;  /* 0x00000000050c7211 */ /* 0x000fe400078c08ff */
[----:B------:R-:W-:Y:S02]  /*a720*/  ISETP.LT.AND P4, PT, R3, c[0x0][0x17c], !P0 ;  /* 0x00005f0003007a0c */ /* 0x000fe40004781270 */
[----:B------:R-:W-:Y:S02]  /*a730*/  IADD3 R9, R5, c[0x0][0x198], RZ ;  /* 0x0000660005097a10 */ /* 0x000fe40007ffe0ff */
[----:B------:R-:W-:-:S02]  /*a740*/  IADD3 R3, R29, 0x3b, RZ ;  /* 0x0000003b1d037810 */ /* 0x000fc40007ffe0ff */
[----:B------:R-:W-:Y:S02]  /*a750*/  LEA.HI.X.SX32 R13, R5, R2, 0x1, P6 ;  /* 0x00000002050d7211 */ /* 0x000fe400030f0eff */
[----:B------:R-:W-:Y:S02]  /*a760*/  LEA R4, P6, R9, R0, 0x1 ;  /* 0x0000000009047211 */ /* 0x000fe400078c08ff */
[----:B------:R-:W-:Y:S02]  /*a770*/  ISETP.LT.AND P3, PT, R3, c[0x0][0x17c], !P0 ;  /* 0x00005f0003007a0c */ /* 0x000fe40004761270 */
[----:B------:R-:W-:Y:S02]  /*a780*/  IADD3 R7, R9, c[0x0][0x198], RZ ;  /* 0x0000660009077a10 */ /* 0x000fe40007ffe0ff */
[----:B------:R-:W-:Y:S02]  /*a790*/  IADD3 R3, R29, 0x3c, RZ ;  /* 0x0000003c1d037810 */ /* 0x000fe40007ffe0ff */
[----:B------:R-:W-:-:S02]  /*a7a0*/  LEA.HI.X.SX32 R5, R9, R2, 0x1, P6 ;  /* 0x0000000209057211 */ /* 0x000fc400030f0eff */
[----:B------:R-:W-:Y:S02]  /*a7b0*/  LEA R6, P6, R7, R0, 0x1 ;  /* 0x0000000007067211 */ /* 0x000fe400078c08ff */
[----:B------:R-:W-:Y:S02]  /*a7c0*/  ISETP.LT.AND P2, PT, R3, c[0x0][0x17c], !P0 ;  /* 0x00005f0003007a0c */ /* 0x000fe40004741270 */
[C---:B------:R-:W-:Y:S02]  /*a7d0*/  IADD3 R15, R7.reuse, c[0x0][0x198], RZ ;  /* 0x00006600070f7a10 */ /* 0x040fe40007ffe0ff */
[----:B------:R-:W-:Y:S01]  /*a7e0*/  LEA.HI.X.SX32 R7, R7, R2, 0x1, P6 ;  /* 0x0000000207077211 */ /* 0x000fe200030f0eff */
[----:B------:R-:W-:Y:S01]  /*a7f0*/  @P5 STG.E.U16 [R12.64], R16 ;  /* 0x000000100c005986 */ /* 0x000fe2000c101504 */
[----:B------:R-:W-:Y:S02]  /*a800*/  LEA R8, P6, R15, R0, 0x1 ;  /* 0x000000000f087211 */ /* 0x000fe400078c08ff */
[----:B------:R-:W-:Y:S01]  /*a810*/  IADD3 R3, R29, 0x3d, RZ ;  /* 0x0000003d1d037810 */ /* 0x000fe20007ffe0ff */
[----:B------:R0:W-:Y:S01]  /*a820*/  @P4 STG.E.U16 [R4.64], R11 ;  /* 0x0000000b04004986 */ /* 0x0001e2000c101504 */
[----:B------:R-:W-:-:S02]  /*a830*/  LEA.HI.X.SX32 R9, R15, R2, 0x1, P6 ;  /* 0x000000020f097211 */ /* 0x000fc400030f0eff */
[----:B------:R-:W-:Y:S02]  /*a840*/  ISETP.LT.AND P1, PT, R3, c[0x0][0x17c], !P0 ;  /* 0x00005f0003007a0c */ /* 0x000fe40004721270 */
[----:B------:R-:W-:Y:S02]  /*a850*/  IADD3 R3, R29, 0x3e, RZ ;  /* 0x0000003e1d037810 */ /* 0x000fe40007ffe0ff */
[----:B0-----:R-:W-:Y:S02]  /*a860*/  PRMT R5, R11, 0x7632, R5 ;  /* 0x000076320b057816 */ /* 0x001fe40000000005 */
[----:B------:R-:W-:-:S03]  /*a870*/  ISETP.LT.AND P5, PT, R3, c[0x0][0x17c], !P0 ;  /* 0x00005f0003007a0c */ /* 0x000fc600047a1270 */
[----:B------:R-:W-:Y:S01]  /*a880*/  @P3 STG.E.U16 [R6.64], R5 ;  /* 0x0000000506003986 */ /* 0x000fe2000c101504 */
[----:B------:R-:W-:-:S03]  /*a890*/  IADD3 R3, R29, 0x3f, RZ ;  /* 0x0000003f1d037810 */ /* 0x000fc60007ffe0ff */
[----:B----4-:R0:W-:Y:S01]  /*a8a0*/  @P2 STG.E.U16 [R8.64], R28 ;  /* 0x0000001c08002986 */ /* 0x0101e2000c101504 */
[----:B------:R-:W-:Y:S02]  /*a8b0*/  IADD3 R15, R15, c[0x0][0x198], RZ ;  /* 0x000066000f0f7a10 */ /* 0x000fe40007ffe0ff */
[----:B------:R-:W-:Y:S02]  /*a8c0*/  ISETP.LT.AND P4, PT, R3, c[0x0][0x17c], !P0 ;  /* 0x00005f0003007a0c */ /* 0x000fe40004781270 */
[----:B------:R-:W-:Y:S02]  /*a8d0*/  LEA R4, P6, R15, R0, 0x1 ;  /* 0x000000000f047211 */ /* 0x000fe400078c08ff */
[----:B0-----:R-:W-:Y:S01]  /*a8e0*/  PRMT R9, R28, 0x7632, R9 ;  /* 0x000076321c097816 */ /* 0x001fe20000000009 */
[----:B------:R-:W-:Y:S01]  /*a8f0*/  IMAD.SHL.U32 R28, R19, 0x2000, RZ ;  /* 0x00002000131c7824 */ /* 0x000fe200078e00ff */
[----:B------:R-:W-:Y:S02]  /*a900*/  IADD3 R3, R29, 0x40, RZ ;  /* 0x000000401d037810 */ /* 0x000fe40007ffe0ff */
[----:B------:R-:W-:-:S02]  /*a910*/  IADD3 R11, R15, c[0x0][0x198], RZ ;  /* 0x000066000f0b7a10 */ /* 0x000fc40007ffe0ff */
[----:B------:R-:W-:Y:S02]  /*a920*/  LOP3.LUT R28, R28, 0xc000, RZ, 0xc0, !PT ;  /* 0x0000c0001c1c7812 */ /* 0x000fe400078ec0ff */
[----:B------:R-:W-:Y:S02]  /*a930*/  LEA.HI.X.SX32 R5, R15, R2, 0x1, P6 ;  /* 0x000000020f057211 */ /* 0x000fe400030f0eff */
[----:B------:R-:W-:Y:S01]  /*a940*/  ISETP.LT.AND P3, PT, R3, c[0x0][0x17c], !P0 ;  /* 0x00005f0003007a0c */ /* 0x000fe20004761270 */
[----:B------:R-:W-:Y:S01]  /*a950*/  IMAD R28, R18, 0x10, R28 ;  /* 0x00000010121c7824 */ /* 0x000fe200078e021c */
[----:B------:R-:W-:Y:S02]  /*a960*/  LEA R6, P6, R11, R0, 0x1 ;  /* 0x000000000b067211 */ /* 0x000fe400078c08ff */
[----:B------:R-:W-:Y:S02]  /*a970*/  IADD3 R3, R29, 0x41, RZ ;  /* 0x000000411d037810 */ /* 0x000fe40007ffe0ff */
[----:B------:R-:W-:-:S02]  /*a980*/  LEA.HI.X.SX32 R7, R11, R2, 0x1, P6 ;  /* 0x000000020b077211 */ /* 0x000fc400030f0eff */
[----:B------:R-:W-:Y:S02]  /*a990*/  ISETP.LT.AND P2, PT, R3, c[0x0][0x17c], !P0 ;  /* 0x00005f0003007a0c */ /* 0x000fe40004741270 */
[----:B------:R-:W-:Y:S02]  /*a9a0*/  IADD3 R13, R11, c[0x0][0x198], RZ ;  /* 0x000066000b0d7a10 */ /* 0x000fe40007ffe0ff */
[----:B------:R-:W-:Y:S02]  /*a9b0*/  LOP3.LUT R28, R28, 0x40, RZ, 0x3c, !PT ;  /* 0x000000401c1c7812 */ /* 0x000fe400078e3cff */
[----:B------:R-:W-:Y:S01]  /*a9c0*/  IADD3 R3, R29, 0x42, RZ ;  /* 0x000000421d037810 */ /* 0x000fe20007ffe0ff */
[----:B------:R0:W-:Y:S01]  /*a9d0*/  @P1 STG.E.U16 [R4.64], R9 ;  /* 0x0000000904001986 */ /* 0x0001e2000c101504 */
[----:B------:R-:W-:Y:S01]  /*a9e0*/  IMAD.SHL.U32 R27, R19, 0x2000, RZ ;  /* 0x00002000131b7824 */ /* 0x000fe200078e00ff */
[----:B------:R-:W-:Y:S02]  /*a9f0*/  LEA R8, P6, R13, R0, 0x1 ;  /* 0x000000000d087211 */ /* 0x000fe400078c08ff */
[----:B------:R-:W-:-:S02]  /*aa00*/  ISETP.LT.AND P1, PT, R3, c[0x0][0x17c], !P0 ;  /* 0x00005f0003007a0c */ /* 0x000fc40004721270 */
[----:B------:R-:W-:Y:S02]  /*aa10*/  IADD3 R3, R29, 0x43, RZ ;  /* 0x000000431d037810 */ /* 0x000fe40007ffe0ff */
[----:B------:R-:W-:Y:S02]  /*aa20*/  IADD3 R15, R13, c[0x0][0x198], RZ ;  /* 0x000066000d0f7a10 */ /* 0x000fe40007ffe0ff */
[----:B------:R-:W-:Y:S02]  /*aa30*/  LOP3.LUT R27, R27, 0xc000, RZ, 0xc0, !PT ;  /* 0x0000c0001b1b7812 */ /* 0x000fe400078ec0ff */
[----:B0-----:R-:W-:-:S03]  /*aa40*/  LEA.HI.X.SX32 R9, R13, R2, 0x1, P6 ;  /* 0x000000020d097211 */ /* 0x001fc600030f0eff */
[----:B------:R-:W-:-:S05]  /*aa50*/  IMAD R27, R18, 0x10, R27 ;  /* 0x00000010121b7824 */ /* 0x000fca00078e021b */
[----:B------:R-:W-:Y:S02]  /*aa60*/  LOP3.LUT R27, R27, 0x60, RZ, 0x3c, !PT ;  /* 0x000000601b1b7812 */ /* 0x000fe400078e3cff */
[----:B------:R-:W-:Y:S02]  /*aa70*/  PRMT R17, R14, 0x7632, R17 ;  /* 0x000076320e117816 */ /* 0x000fe40000000011 */
[C---:B------:R-:W-:Y:S01]  /*aa80*/  IADD3 R18, R29.reuse, 0x46, RZ ;  /* 0x000000461d127810 */ /* 0x040fe20007ffe0ff */
[----:B------:R-:W-:Y:S01]  /*aa90*/  IMAD.MOV.U32 R26, RZ, RZ, R20 ;  /* 0x000000ffff1a7224 */ /* 0x000fe200078e0014 */
[----:B------:R-:W-:Y:S01]  /*aaa0*/  IADD3 R20, R29, 0x4a, RZ ;  /* 0x0000004a1d147810 */ /* 0x000fe20007ffe0ff */
[----:B---3--:R0:W-:Y:S04]  /*aab0*/  @P5 STG.E.U16 [R6.64], R10 ;  /* 0x0000000a06005986 */ /* 0x0081e8000c101504 */
[----:B------:R-:W1:Y:S01]  /*aac0*/  LDS.128 R4, [R28] ;  /* 0x000000001c047984 */ /* 0x000e620000000c00 */
[----:B------:R-:W-:-:S02]  /*aad0*/  PRMT R13, R10, 0x7632, R13 ;  /* 0x000076320a0d7816 */ /* 0x000fc4000000000d */
[----:B------:R-:W-:Y:S02]  /*aae0*/  ISETP.LT.AND P5, PT, R3, c[0x0][0x17c], !P0 ;  /* 0x00005f0003007a0c */ /* 0x000fe400047a1270 */
[----:B------:R-:W-:Y:S02]  /*aaf0*/  IADD3 R3, R29, 0x44, RZ ;  /* 0x000000441d037810 */ /* 0x000fe40007ffe0ff */
[----:B0-----:R-:W-:Y:S01]  /*ab00*/  LEA R10, P6, R15, R0, 0x1 ;  /* 0x000000000f0a7211 */ /* 0x001fe200078c08ff */
[----:B------:R0:W-:Y:S01]  /*ab10*/  @P4 STG.E.U16 [R8.64], R13 ;  /* 0x0000000d08004986 */ /* 0x0001e2000c101504 */
[----:B------:R-:W-:Y:S02]  /*ab20*/  ISETP.LT.AND P4, PT, R3, c[0x0][0x17c], !P0 ;  /* 0x00005f0003007a0c */ /* 0x000fe40004781270 */
[C---:B------:R-:W-:Y:S02]  /*ab30*/  LEA.HI.X.SX32 R11, R15.reuse, R2, 0x1, P6 ;  /* 0x000000020f0b7211 */ /* 0x040fe400030f0eff */
[----:B------:R-:W-:-:S02]  /*ab40*/  IADD3 R15, R15, c[0x0][0x198], RZ ;  /* 0x000066000f0f7a10 */ /* 0x000fc40007ffe0ff */
[----:B------:R-:W-:Y:S01]  /*ab50*/  IADD3 R3, R29, 0x45, RZ ;  /* 0x000000451d037810 */ /* 0x000fe20007ffe0ff */
[----:B------:R3:W-:Y:S01]  /*ab60*/  @P3 STG.E.U16 [R10.64], R14 ;  /* 0x0000000e0a003986 */ /* 0x0007e2000c101504 */
[----:B------:R-:W-:Y:S02]  /*ab70*/  LEA R12, P6, R15, R0, 0x1 ;  /* 0x000000000f0c7211 */ /* 0x000fe400078c08ff */
[----:B------:R-:W-:Y:S01]  /*ab80*/  ISETP.LT.AND P3, PT, R3, c[0x0][0x17c], !P0 ;  /* 0x00005f0003007a0c */ /* 0x000fe20004761270 */
[----:B------:R-:W4:Y:S01]  /*ab90*/  LDS.128 R8, [R27] ;  /* 0x000000001b087984 */ /* 0x000f220000000c00 */
[C---:B------:R-:W-:Y:S02]  /*aba0*/  IADD3 R3, R15.reuse, c[0x0][0x198], RZ ;  /* 0x000066000f037a10 */ /* 0x040fe40007ffe0ff */
[----:B0-----:R-:W-:Y:S02]  /*abb0*/  LEA.HI.X.SX32 R13, R15, R2, 0x1, P6 ;  /* 0x000000020f0d7211 */ /* 0x001fe400030f0eff */
[----:B------:R-:W-:-:S02]  /*abc0*/  IADD3 R16, R3, c[0x0][0x198], RZ ;  /* 0x0000660003107a10 */ /* 0x000fc40007ffe0ff */
[C---:B---3--:R-:W-:Y:S01]  /*abd0*/  LEA R14, P6, R3.reuse, R0, 0x1 ;  /* 0x00000000030e7211 */ /* 0x048fe200078c08ff */
[----:B------:R0:W-:Y:S03]  /*abe0*/  @P2 STG.E.U16 [R12.64], R17 ;  /* 0x000000110c002986 */ /* 0x0001e6000c101504 */
[----:B------:R-:W-:Y:S02]  /*abf0*/  LEA.HI.X.SX32 R15, R3, R2, 0x1, P6 ;  /* 0x00000002030f7211 */ /* 0x000fe400030f0eff */
[----:B------:R-:W-:-:S03]  /*ac00*/  IADD3 R3, R16, c[0x0][0x198], RZ ;  /* 0x0000660010037a10 */ /* 0x000fc60007ffe0ff */
[----:B------:R3:W-:Y:S01]  /*ac10*/  @P1 STG.E.U16 [R14.64], R24 ;  /* 0x000000180e001986 */ /* 0x0007e2000c101504 */
[----:B0-----:R-:W-:-:S04]  /*ac20*/  LEA R12, P6, R16, R0, 0x1 ;  /* 0x00000000100c7211 */ /* 0x001fc800078c08ff */
[----:B------:R-:W-:Y:S02]  /*ac30*/  LEA.HI.X.SX32 R13, R16, R2, 0x1, P6 ;  /* 0x00000002100d7211 */ /* 0x000fe400030f0eff */
[----:B---3--:R-:W-:Y:S02]  /*ac40*/  PRMT R24, R24, 0x7632, R24 ;  /* 0x0000763218187816 */ /* 0x008fe40000000018 */
[C---:B------:R-:W-:Y:S02]  /*ac50*/  LEA R14, P6, R3.reuse, R0, 0x1 ;  /* 0x00000000030e7211 */ /* 0x040fe400078c08ff */
[----:B------:R-:W-:Y:S01]  /*ac60*/  ISETP.LT.AND P2, PT, R18, c[0x0][0x17c], !P0 ;  /* 0x00005f0012007a0c */ /* 0x000fe20004741270 */
[----:B------:R0:W-:Y:S01]  /*ac70*/  @P5 STG.E.U16 [R12.64], R24 ;  /* 0x000000180c005986 */ /* 0x0001e2000c101504 */
[----:B------:R-:W-:Y:S02]  /*ac80*/  LEA.HI.X.SX32 R15, R3, R2, 0x1, P6 ;  /* 0x00000002030f7211 */ /* 0x000fe400030f0eff */
[----:B------:R-:W-:-:S02]  /*ac90*/  IADD3 R18, R29, 0x47, RZ ;  /* 0x000000471d127810 */ /* 0x000fc40007ffe0ff */
[----:B------:R-:W-:Y:S01]  /*aca0*/  IADD3 R16, R29, 0x48, RZ ;  /* 0x000000481d107810 */ /* 0x000fe20007ffe0ff */
[----:B-1----:R1:W-:Y:S01]  /*acb0*/  @P4 STG.E.U16 [R14.64], R4 ;  /* 0x000000040e004986 */ /* 0x0023e2000c101504 */
[----:B------:R-:W-:Y:S02]  /*acc0*/  ISETP.LT.AND P1, PT, R18, c[0x0][0x17c], !P0 ;  /* 0x00005f0012007a0c */ /* 0x000fe40004721270 */
[----:B0-----:R-:W-:Y:S02]  /*acd0*/  IADD3 R12, R3, c[0x0][0x198], RZ ;  /* 0x00006600030c7a10 */ /* 0x001fe40007ffe0ff */
[----:B------:R-:W-:Y:S02]  /*ace0*/  IADD3 R3, R29, 0x49, RZ ;  /* 0x000000491d037810 */ /* 0x000fe40007ffe0ff */
[----:B------:R-:W-:Y:S02]  /*acf0*/  LEA R18, P6, R12, R0, 0x1 ;  /* 0x000000000c127211 */ /* 0x000fe400078c08ff */
[----:B------:R-:W-:-:S02]  /*ad00*/  ISETP.LT.AND P4, PT, R3, c[0x0][0x17c], !P0 ;  /* 0x00005f0003007a0c */ /* 0x000fc40004781270 */
[----:B------:R-:W-:Y:S02]  /*ad10*/  IADD3 R3, R12, c[0x0][0x198], RZ ;  /* 0x000066000c037a10 */ /* 0x000fe40007ffe0ff */
[----:B------:R-:W-:Y:S02]  /*ad20*/  ISETP.LT.AND P5, PT, R16, c[0x0][0x17c], !P0 ;  /* 0x00005f0010007a0c */ /* 0x000fe400047a1270 */
[----:B------:R-:W-:Y:S02]  /*ad30*/  LEA.HI.X.SX32 R19, R12, R2, 0x1, P6 ;  /* 0x000000020c137211 */ /* 0x000fe400030f0eff */
[----:B-----5:R-:W-:Y:S01]  /*ad40*/  PRMT R21, R4, 0x7632, R21 ;  /* 0x0000763204157816 */ /* 0x020fe20000000015 */
[----:B--2---:R0:W-:Y:S01]  /*ad50*/  LDS.128 R12, [R22+0x2000] ;  /* 0x00200000160c7984 */ /* 0x0041e20000000c00 */
[C---:B------:R-:W-:Y:S02]  /*ad60*/  LEA R16, P6, R3.reuse, R0, 0x1 ;  /* 0x0000000003107211 */ /* 0x040fe400078c08ff */
[----:B-1----:R-:W-:-:S02]  /*ad70*/  IADD3 R4, R3, c[0x0][0x198], RZ ;  /* 0x0000660003047a10 */ /* 0x002fc40007ffe0ff */
[----:B------:R-:W-:Y:S02]  /*ad80*/  LEA.HI.X.SX32 R17, R3, R2, 0x1, P6 ;  /* 0x0000000203117211 */ /* 0x000fe400030f0eff */
[C---:B------:R-:W-:Y:S02]  /*ad90*/  IADD3 R3, R4.reuse, c[0x0][0x198], RZ ;  /* 0x0000660004037a10 */ /* 0x040fe40007ffe0ff */
[----:B0-----:R-:W-:Y:S01]  /*ada0*/  LEA R22, P6, R4, R0, 0x1 ;  /* 0x0000000004167211 */ /* 0x001fe200078c08ff */
[----:B------:R0:W-:Y:S01]  /*adb0*/  @P3 STG.E.U16 [R18.64], R21 ;  /* 0x0000001512003986 */ /* 0x0001e2000c101504 */
[----:B------:R-:W-:Y:S02]  /*adc0*/  ISETP.LT.AND P3, PT, R20, c[0x0][0x17c], !P0 ;  /* 0x00005f0014007a0c */ /* 0x000fe40004761270 */
[----:B------:R-:W-:Y:S02]  /*add0*/  LEA.HI.X.SX32 R23, R4, R2, 0x1, P6 ;  /* 0x0000000204177211 */ /* 0x000fe400030f0eff */
[C---:B------:R-:W-:Y:S01]  /*ade0*/  LEA R20, P6, R3.reuse, R0, 0x1 ;  /* 0x0000000003147211 */ /* 0x040fe200078c08ff */
[----:B----4-:R1:W-:Y:S03]  /*adf0*/  @P2 STG.E.U16 [R16.64], R8 ;  /* 0x0000000810002986 */ /* 0x0103e6000c101504 */
[----:B0-----:R-:W-:-:S02]  /*ae00*/  LEA.HI.X.SX32 R21, R3, R2, 0x1, P6 ;  /* 0x0000000203157211 */ /* 0x001fc400030f0eff */
[----:B-1----:R-:W-:-:S05]  /*ae10*/  PRMT R8, R8, 0x7632, R8 ;  /* 0x0000763208087816 */ /* 0x002fca0000000008 */
[----:B------:R0:W-:Y:S04]  /*ae20*/  @P1 STG.E.U16 [R22.64], R8 ;  /* 0x0000000816001986 */ /* 0x0001e8000c101504 */
[----:B------:R-:W-:Y:S04]  /*ae30*/  @P5 STG.E.U16 [R20.64], R26 ;  /* 0x0000001a14005986 */ /* 0x000fe8000c101504 */
[----:B------:R-:W1:Y:S01]  /*ae40*/  LDS.128 R20, [R27+0x2000] ;  /* 0x002000001b147984 */ /* 0x000e620000000c00 */
[C---:B------:R-:W-:Y:S02]  /*ae50*/  IADD3 R4, R29.reuse, 0x4c, RZ ;  /* 0x0000004c1d047810 */ /* 0x040fe40007ffe0ff */
[----:B------:R-:W-:-:S02]  /*ae60*/  IADD3 R18, R29, 0x4b, RZ ;  /* 0x0000004b1d127810 */ /* 0x000fc40007ffe0ff */
[----:B0-----:R-:W-:Y:S02]  /*ae70*/  IADD3 R8, R29, 0x4d, RZ ;  /* 0x0000004d1d087810 */ /* 0x001fe40007ffe0ff */
[----:B------:R-:W-:Y:S02]  /*ae80*/  ISETP.LT.AND P1, PT, R4, c[0x0][0x17c], !P0 ;  /* 0x00005f0004007a0c */ /* 0x000fe40004721270 */
[----:B------:R-:W-:Y:S02]  /*ae90*/  IADD3 R4, R3, c[0x0][0x198], RZ ;  /* 0x0000660003047a10 */ /* 0x000fe40007ffe0ff */
[----:B------:R-:W-:Y:S01]  /*aea0*/  ISETP.LT.AND P2, PT, R18, c[0x0][0x17c], !P0 ;  /* 0x00005f0012007a0c */ /* 0x000fe20004741270 */
[----:B-1----:R0:W-:Y:S01]  /*aeb0*/  STL [R1+0x350], R23 ;  /* 0x0003501701007387 */ /* 0x0021e20000100800 */
[----:B------:R-:W-:-:S03]  /*aec0*/  ISETP.LT.AND P5, PT, R8, c[0x0][0x17c], !P0 ;  /* 0x00005f0008007a0c */ /* 0x000fc600047a1270 */
[----:B------:R1:W2:Y:S04]  /*aed0*/  LDS.128 R16, [R28+0x2000] ;  /* 0x002000001c107984 */ /* 0x0002a80000000c00 */
[----:B0-----:R-:W3:Y:S01]  /*aee0*/  LDL.LU R23, [R1+0x310] ;  /* 0x0003100001177983 */ /* 0x001ee20000300800 */
[----:B------:R-:W-:Y:S01]  /*aef0*/  IMAD.MOV.U32 R8, RZ, RZ, R26 ;  /* 0x000000ffff087224 */ /* 0x000fe200078e001a */
[----:B-1----:R-:W-:-:S04]  /*af00*/  LEA R28, P6, R4, R0, 0x1 ;  /* 0x00000000041c7211 */ /* 0x002fc800078c08ff */
[----:B------:R-:W-:Y:S02]  /*af10*/  LEA.HI.X.SX32 R29, R4, R2, 0x1, P6 ;  /* 0x00000002041d7211 */ /* 0x000fe400030f0eff */
[----:B------:R-:W-:-:S05]  /*af20*/  PRMT R24, R8, 0x7632, R24 ;  /* 0x0000763208187816 */ /* 0x000fca0000000018 */
[----:B------:R0:W-:Y:S04]  /*af30*/  @P4 STG.E.U16 [R28.64], R24 ;  /* 0x000000181c004986 */ /* 0x0001e8000c101504 */
[----:B0-----:R-:W4:Y:S01]  /*af40*/  LDL.LU R24, [R1+0x24] ;  /* 0x0000240001187983 */ /* 0x001f220000300800 */
[----:B------:R-:W-:-:S04]  /*af50*/  IADD3 R3, R4, c[0x0][0x198], RZ ;  /* 0x0000660004037a10 */ /* 0x000fc80007ffe0ff */
[C---:B------:R-:W-:Y:S02]  /*af60*/  LEA R26, P6, R3.reuse, R0, 0x1 ;  /* 0x00000000031a7211 */ /* 0x040fe400078c08ff */
[C---:B------:R-:W-:Y:S02]  /*af70*/  IADD3 R8, R3.reuse, c[0x0][0x198], RZ ;  /* 0x0000660003087a10 */ /* 0x040fe40007ffe0ff */
[----:B------:R-:W-:Y:S02]  /*af80*/  LEA.HI.X.SX32 R27, R3, R2, 0x1, P6 ;  /* 0x00000002031b7211 */ /* 0x000fe400030f0eff */
[----:B------:R-:W-:-:S03]  /*af90*/  LEA R28, P6, R8, R0, 0x1 ;  /* 0x00000000081c7211 */ /* 0x000fc600078c08ff */
[----:B------:R0:W-:Y:S01]  /*afa0*/  @P3 STG.E.U16 [R26.64], R12 ;  /* 0x0000000c1a003986 */ /* 0x0001e2000c101504 */
[----:B------:R-:W-:Y:S02]  /*afb0*/  LEA.HI.X.SX32 R29, R8, R2, 0x1, P6 ;  /* 0x00000002081d7211 */ /* 0x000fe400030f0eff */
[----:B0-----:R-:W-:-:S05]  /*afc0*/  PRMT R12, R12, 0x7632, R12 ;  /* 0x000076320c0c7816 */ /* 0x001fca000000000c */
[----:B------:R0:W-:Y:S01]  /*afd0*/  @P2 STG.E.U16 [R28.64], R12 ;  /* 0x0000000c1c002986 */ /* 0x0001e2000c101504 */
[C---:B---3--:R-:W-:Y:S02]  /*afe0*/  IADD3 R4, R23.reuse, 0x4e, RZ ;  /* 0x0000004e17047810 */ /* 0x048fe40007ffe0ff */
[----:B------:R-:W-:Y:S02]  /*aff0*/  IADD3 R3, R23, 0x4f, RZ ;  /* 0x0000004f17037810 */ /* 0x000fe40007ffe0ff */
[----:B------:R-:W-:Y:S02]  /*b000*/  ISETP.LT.AND P4, PT, R4, c[0x0][0x17c], !P0 ;  /* 0x00005f0004007a0c */ /* 0x000fe40004781270 */
[----:B------:R-:W-:Y:S02]  /*b010*/  IADD3 R4, R8, c[0x0][0x198], RZ ;  /* 0x0000660008047a10 */ /* 0x000fe40007ffe0ff */
[----:B------:R-:W-:Y:S02]  /*b020*/  ISETP.LT.AND P3, PT, R3, c[0x0][0x17c], !P0 ;  /* 0x00005f0003007a0c */ /* 0x000fe40004761270 */
[----:B------:R-:W-:-:S02]  /*b030*/  LEA R26, P6, R4, R0, 0x1 ;  /* 0x00000000041a7211 */ /* 0x000fc400078c08ff */
[C---:B------:R-:W-:Y:S02]  /*b040*/  IADD3 R3, R4.reuse, c[0x0][0x198], RZ ;  /* 0x0000660004037a10 */ /* 0x040fe40007ffe0ff */
[----:B------:R-:W-:Y:S02]  /*b050*/  IADD3 R8, R23, 0x50, RZ ;  /* 0x0000005017087810 */ /* 0x000fe40007ffe0ff */
[----:B------:R-:W-:Y:S02]  /*b060*/  LEA.HI.X.SX32 R27, R4, R2, 0x1, P6 ;  /* 0x00000002041b7211 */ /* 0x000fe400030f0eff */
[C---:B0-----:R-:W-:Y:S02]  /*b070*/  LEA R28, P6, R3.reuse, R0, 0x1 ;  /* 0x00000000031c7211 */ /* 0x041fe400078c08ff */
[----:B------:R-:W-:Y:S02]  /*b080*/  ISETP.LT.AND P2, PT, R8, c[0x0][0x17c], !P0 ;  /* 0x00005f0008007a0c */ /* 0x000fe40004741270 */
[----:B------:R-:W-:-:S02]  /*b090*/  IADD3 R4, R3, c[0x0][0x198], RZ ;  /* 0x0000660003047a10 */ /* 0x000fc40007ffe0ff */
[----:B------:R-:W-:Y:S01]  /*b0a0*/  IADD3 R8, R23, 0x51, RZ ;  /* 0x0000005117087810 */ /* 0x000fe20007ffe0ff */
[----:B--2---:R0:W-:Y:S01]  /*b0b0*/  @P1 STG.E.U16 [R26.64], R16 ;  /* 0x000000101a001986 */ /* 0x0041e2000c101504 */
[----:B------:R-:W-:Y:S02]  /*b0c0*/  LEA.HI.X.SX32 R29, R3, R2, 0x1, P6 ;  /* 0x00000002031d7211 */ /* 0x000fe400030f0eff */
[----:B------:R-:W-:Y:S02]  /*b0d0*/  ISETP.LT.AND P1, PT, R8, c[0x0][0x17c], !P0 ;  /* 0x00005f0008007a0c */ /* 0x000fe40004721270 */
[----:B------:R-:W-:Y:S02]  /*b0e0*/  IADD3 R8, R23, 0x52, RZ ;  /* 0x0000005217087810 */ /* 0x000fe40007ffe0ff */
[C---:B------:R-:W-:Y:S02]  /*b0f0*/  IADD3 R3, R4.reuse, c[0x0][0x198], RZ ;  /* 0x0000660004037a10 */ /* 0x040fe40007ffe0ff */
[----:B0-----:R-:W-:-:S02]  /*b100*/  LEA R26, P6, R4, R0, 0x1 ;  /* 0x00000000041a7211 */ /* 0x001fc400078c08ff */
[----:B------:R-:W-:Y:S02]  /*b110*/  PRMT R16, R16, 0x7632, R16 ;  /* 0x0000763210107816 */ /* 0x000fe40000000010 */
[----:B------:R-:W-:-:S03]  /*b120*/  LEA.HI.X.SX32 R27, R4, R2, 0x1, P6 ;  /* 0x00000002041b7211 */ /* 0x000fc600030f0eff */
[----:B------:R0:W-:Y:S01]  /*b130*/  @P5 STG.E.U16 [R28.64], R16 ;  /* 0x000000101c005986 */ /* 0x0001e2000c101504 */
[----:B------:R-:W-:Y:S02]  /*b140*/  ISETP.LT.AND P5, PT, R8, c[0x0][0x17c], !P0 ;  /* 0x00005f0008007a0c */ /* 0x000fe400047a1270 */
[----:B------:R-:W-:Y:S02]  /*b150*/  IADD3 R8, R23, 0x53, RZ ;  /* 0x0000005317087810 */ /* 0x000fe40007ffe0ff */
[C---:B------:R-:W-:Y:S01]  /*b160*/  IADD3 R4, R3.reuse, c[0x0][0x198], RZ ;  /* 0x0000660003047a10 */ /* 0x040fe20007ffe0ff */
[----:B------:R1:W-:Y:S01]  /*b170*/  @P4 STG.E.U16 [R26.64], R20 ;  /* 0x000000141a004986 */ /* 0x0003e2000c101504 */
[----:B------:R-:W-:Y:S02]  /*b180*/  ISETP.LT.AND P4, PT, R8, c[0x0][0x17c], !P0 ;  /* 0x00005f0008007a0c */ /* 0x000fe40004781270 */
[----:B0-----:R-:W-:Y:S02]  /*b190*/  LEA R28, P6, R3, R0, 0x1 ;  /* 0x00000000031c7211 */ /* 0x001fe400078c08ff */
[----:B------:R-:W-:-:S02]  /*b1a0*/  IADD3 R8, R23, 0x54, RZ ;  /* 0x0000005417087810 */ /* 0x000fc40007ffe0ff */
[----:B------:R-:W-:Y:S02]  /*b1b0*/  LEA.HI.X.SX32 R29, R3, R2, 0x1, P6 ;  /* 0x00000002031d7211 */ /* 0x000fe400030f0eff */
[----:B-1----:R-:W-:Y:S02]  /*b1c0*/  PRMT R20, R20, 0x7632, R20 ;  /* 0x0000763214147816 */ /* 0x002fe40000000014 */
[C---:B------:R-:W-:Y:S02]  /*b1d0*/  LEA R26, P6, R4.reuse, R0, 0x1 ;  /* 0x00000000041a7211 */ /* 0x040fe400078c08ff */
[C---:B------:R-:W-:Y:S01]  /*b1e0*/  IADD3 R3, R4.reuse, c[0x0][0x198], RZ ;  /* 0x0000660004037a10 */ /* 0x040fe20007ffe0ff */
[----:B------:R0:W-:Y:S01]  /*b1f0*/  @P3 STG.E.U16 [R28.64], R20 ;  /* 0x000000141c003986 */ /* 0x0001e2000c101504 */
[----:B------:R-:W-:Y:S02]  /*b200*/  LEA.HI.X.SX32 R27, R4, R2, 0x1, P6 ;  /* 0x00000002041b7211 */ /* 0x000fe400030f0eff */
[----:B------:R-:W-:-:S02]  /*b210*/  ISETP.LT.AND P3, PT, R8, c[0x0][0x17c], !P0 ;  /* 0x00005f0008007a0c */ /* 0x000fc40004761270 */
[C---:B------:R-:W-:Y:S01]  /*b220*/  IADD3 R8, R3.reuse, c[0x0][0x198], RZ ;  /* 0x0000660003087a10 */ /* 0x040fe20007ffe0ff */
[----:B----4-:R1:W-:Y:S01]  /*b230*/  @P2 STG.E.U16 [R26.64], R24 ;  /* 0x000000181a002986 */ /* 0x0103e2000c101504 */
[----:B0-----:R-:W-:-:S04]  /*b240*/  LEA R28, P6, R3, R0, 0x1 ;  /* 0x00000000031c7211 */ /* 0x001fc800078c08ff */
[----:B------:R-:W-:Y:S02]  /*b250*/  LEA.HI.X.SX32 R29, R3, R2, 0x1, P6 ;  /* 0x00000002031d7211 */ /* 0x000fe400030f0eff */
[----:B-1----:R-:W-:Y:S02]  /*b260*/  LEA R26, P6, R8, R0, 0x1 ;  /* 0x00000000081a7211 */ /* 0x002fe400078c08ff */
[----:B------:R-:W-:Y:S02]  /*b270*/  PRMT R12, R24, 0x7632, R12 ;  /* 0x00007632180c7816 */ /* 0x000fe4000000000c */
[----:B------:R-:W-:-:S03]  /*b280*/  LEA.HI.X.SX32 R27, R8, R2, 0x1, P6 ;  /* 0x00000002081b7211 */ /* 0x000fc600030f0eff */
[----:B------:R-:W-:Y:S04]  /*b290*/  @P1 STG.E.U16 [R28.64], R12 ;  /* 0x0000000c1c001986 */ /* 0x000fe8000c101504 */
[----:B------:R0:W-:Y:S04]  /*b2a0*/  @P5 STG.E.U16 [R26.64], R25 ;  /* 0x000000191a005986 */ /* 0x0001e8000c101504 */
[----:B0-----:R-:W2:Y:S04]  /*b2b0*/  LDL.LU.64 R26, [R1+0x358] ;  /* 0x00035800011a7983 */ /* 0x001ea80000300a00 */
[----:B------:R-:W3:Y:S01]  /*b2c0*/  LDL.LU R20, [R1+0x4] ;  /* 0x0000040001147983 */ /* 0x000ee20000300800 */
[----:B------:R-:W-:-:S02]  /*b2d0*/  IADD3 R4, R23, 0x55, RZ ;  /* 0x0000005517047810 */ /* 0x000fc40007ffe0ff */
[----:B------:R-:W-:Y:S02]  /*b2e0*/  IADD3 R3, R23, 0x56, RZ ;  /* 0x0000005617037810 */ /* 0x000fe40007ffe0ff */
[----:B------:R-:W-:Y:S02]  /*b2f0*/  ISETP.LT.AND P2, PT, R4, c[0x0][0x17c], !P0 ;  /* 0x00005f0004007a0c */ /* 0x000fe40004741270 */
[----:B------:R-:W-:Y:S02]  /*b300*/  IADD3 R4, R8, c[0x0][0x198], RZ ;  /* 0x0000660008047a10 */ /* 0x000fe40007ffe0ff */
[----:B------:R-:W-:Y:S02]  /*b310*/  ISETP.LT.AND P1, PT, R3, c[0x0][0x17c], !P0 ;  /* 0x00005f0003007a0c */ /* 0x000fe40004721270 */
[C---:B------:R-:W-:Y:S02]  /*b320*/  LEA R28, P6, R4.reuse, R0, 0x1 ;  /* 0x00000000041c7211 */ /* 0x040fe400078c08ff */
[----:B------:R-:W-:-:S02]  /*b330*/  IADD3 R3, R4, c[0x0][0x198], RZ ;  /* 0x0000660004037a10 */ /* 0x000fc40007ffe0ff */
[----:B------:R-:W-:Y:S02]  /*b340*/  LEA.HI.X.SX32 R29, R4, R2, 0x1, P6 ;  /* 0x00000002041d7211 */ /* 0x000fe400030f0eff */
[----:B------:R-:W-:Y:S02]  /*b350*/  PRMT R25, R25, 0x7632, R25 ;  /* 0x0000763219197816 */ /* 0x000fe40000000019 */
[C---:B------:R-:W-:Y:S02]  /*b360*/  LEA R24, P6, R3.reuse, R0, 0x1 ;  /* 0x0000000003187211 */ /* 0x040fe400078c08ff */
[----:B------:R-:W-:Y:S01]  /*b370*/  IADD3 R4, R3, c[0x0][0x198], RZ ;  /* 0x0000660003047a10 */ /* 0x000fe20007ffe0ff */
[----:B------:R0:W-:Y:S01]  /*b380*/  @P4 STG.E.U16 [R28.64], R25 ;  /* 0x000000191c004986 */ /* 0x0001e2000c101504 */
[----:B------:R-:W-:Y:S02]  /*b390*/  PRMT R16, R5, 0x7632, R16 ;  /* 0x0000763205107816 */ /* 0x000fe40000000010 */
[----:B0-----:R-:W-:-:S02]  /*b3a0*/  LEA.HI.X.SX32 R25, R3, R2, 0x1, P6 ;  /* 0x0000000203197211 */ /* 0x001fc400030f0eff */
[----:B------:R-:W-:-:S04]  /*b3b0*/  LEA R28, P6, R4, R0, 0x1 ;  /* 0x00000000041c7211 */ /* 0x000fc800078c08ff */
[----:B------:R-:W-:Y:S01]  /*b3c0*/  LEA.HI.X.SX32 R29, R4, R2, 0x1, P6 ;  /* 0x00000002041d7211 */ /* 0x000fe200030f0eff */
[----:B------:R-:W-:Y:S04]  /*b3d0*/  @P3 STG.E.U16 [R24.64], R5 ;  /* 0x0000000518003986 */ /* 0x000fe8000c101504 */
[----:B------:R0:W-:Y:S04]  /*b3e0*/  @P2 STG.E.U16 [R28.64], R16 ;  /* 0x000000101c002986 */ /* 0x0001e8000c101504 */
[----:B0-----:R-:W4:Y:S01]  /*b3f0*/  LDL.LU R29, [R1+0x28] ;  /* 0x00002800011d7983 */ /* 0x001f220000300800 */
[----:B------:R-:W-:-:S04]  /*b400*/  IADD3 R8, R23, 0x57, RZ ;  /* 0x0000005717087810 */ /* 0x000fc80007ffe0ff */
[----:B------:R-:W-:Y:S02]  /*b410*/  ISETP.LT.AND P5, PT, R8, c[0x0][0x17c], !P0 ;  /* 0x00005f0008007a0c */ /* 0x000fe400047a1270 */
[----:B------:R-:W-:-:S04]  /*b420*/  IADD3 R8, R23, 0x58, RZ ;  /* 0x0000005817087810 */ /* 0x000fc80007ffe0ff */
[----:B------:R-:W-:Y:S02]  /*b430*/  ISETP.LT.AND P4, PT, R8, c[0x0][0x17c], !P0 ;  /* 0x00005f0008007a0c */ /* 0x000fe40004781270 */
[----:B------:R-:W-:Y:S02]  /*b440*/  IADD3 R8, R4, c[0x0][0x198], RZ ;  /* 0x0000660004087a10 */ /* 0x000fe40007ffe0ff */
[----:B------:R-:W-:Y:S02]  /*b450*/  IADD3 R3, R23, 0x59, RZ ;  /* 0x0000005917037810 */ /* 0x000fe40007ffe0ff */
[C---:B------:R-:W-:Y:S02]  /*b460*/  LEA R4, P6, R8.reuse, R0, 0x1 ;  /* 0x0000000008047211 */ /* 0x040fe400078c08ff */
[----:B------:R-:W-:Y:S02]  /*b470*/  ISETP.LT.AND P3, PT, R3, c[0x0][0x17c], !P0 ;  /* 0x00005f0003007a0c */ /* 0x000fe40004761270 */
[----:B------:R-:W-:-:S02]  /*b480*/  LEA.HI.X.SX32 R5, R8, R2, 0x1, P6 ;  /* 0x0000000208057211 */ /* 0x000fc400030f0eff */
[----:B------:R-:W-:-:S03]  /*b490*/  IADD3 R3, R8, c[0x0][0x198], RZ ;  /* 0x0000660008037a10 */ /* 0x000fc60007ffe0ff */
[----:B------:R0:W-:Y:S01]  /*b4a0*/  @P1 STG.E.U16 [R4.64], R9 ;  /* 0x0000000904001986 */ /* 0x0001e2000c101504 */
[----:B------:R-:W-:-:S04]  /*b4b0*/  LEA R24, P6, R3, R0, 0x1 ;  /* 0x0000000003187211 */ /* 0x000fc800078c08ff */
[----:B------:R-:W-:Y:S02]  /*b4c0*/  LEA.HI.X.SX32 R25, R3, R2, 0x1, P6 ;  /* 0x0000000203197211 */ /* 0x000fe400030f0eff */
[----:B0-----:R-:W-:Y:S02]  /*b4d0*/  IADD3 R4, R23, 0x5b, RZ ;  /* 0x0000005b17047810 */ /* 0x001fe40007ffe0ff */
[----:B------:R-:W-:Y:S02]  /*b4e0*/  IADD3 R5, R3, c[0x0][0x198], RZ ;  /* 0x0000660003057a10 */ /* 0x000fe40007ffe0ff */
[----:B------:R-:W-:Y:S02]  /*b4f0*/  PRMT R9, R9, 0x7632, R9 ;  /* 0x0000763209097816 */ /* 0x000fe40000000009 */
[----:B------:R-:W-:Y:S02]  /*b500*/  ISETP.LT.AND P1, PT, R4, c[0x0][0x17c], !P0 ;  /* 0x00005f0004007a0c */ /* 0x000fe40004721270 */
[----:B------:R-:W-:-:S02]  /*b510*/  LEA R4, P6, R5, R0, 0x1 ;  /* 0x0000000005047211 */ /* 0x000fc400078c08ff */
[----:B------:R-:W-:Y:S02]  /*b520*/  IADD3 R3, R23, 0x5c, RZ ;  /* 0x0000005c17037810 */ /* 0x000fe40007ffe0ff */
[----:B------:R-:W-:Y:S02]  /*b530*/  IADD3 R8, R5, c[0x0][0x198], RZ ;  /* 0x0000660005087a10 */ /* 0x000fe40007ffe0ff */
[----:B------:R-:W-:Y:S01]  /*b540*/  IADD3 R12, R23, 0x5a, RZ ;  /* 0x0000005a170c7810 */ /* 0x000fe20007ffe0ff */
[----:B------:R0:W-:Y:S01]  /*b550*/  @P5 STG.E.U16 [R24.64], R9 ;  /* 0x0000000918005986 */ /* 0x0001e2000c101504 */
[----:B------:R-:W-:Y:S02]  /*b560*/  LEA.HI.X.SX32 R5, R5, R2, 0x1, P6 ;  /* 0x0000000205057211 */ /* 0x000fe400030f0eff */
[----:B------:R-:W-:Y:S02]  /*b570*/  ISETP.LT.AND P5, PT, R3, c[0x0][0x17c], !P0 ;  /* 0x00005f0003007a0c */ /* 0x000fe400047a1270 */
[----:B------:R-:W-:-:S02]  /*b580*/  ISETP.LT.AND P2, PT, R12, c[0x0][0x17c], !P0 ;  /* 0x00005f000c007a0c */ /* 0x000fc40004741270 */
[C---:B------:R-:W-:Y:S02]  /*b590*/  IADD3 R3, R8.reuse, c[0x0][0x198], RZ ;  /* 0x0000660008037a10 */ /* 0x040fe40007ffe0ff */
[C---:B0-----:R-:W-:Y:S02]  /*b5a0*/  LEA R24, P6, R8.reuse, R0, 0x1 ;  /* 0x0000000008187211 */ /* 0x041fe400078c08ff */
[----:B------:R-:W-:Y:S02]  /*b5b0*/  IADD3 R9, R23, 0x5d, RZ ;  /* 0x0000005d17097810 */ /* 0x000fe40007ffe0ff */
[----:B------:R-:W-:Y:S02]  /*b5c0*/  LEA.HI.X.SX32 R25, R8, R2, 0x1, P6 ;  /* 0x0000000208197211 */ /* 0x000fe400030f0eff */
[----:B------:R-:W-:Y:S02]  /*b5d0*/  LEA R8, P6, R3, R0, 0x1 ;  /* 0x0000000003087211 */ /* 0x000fe400078c08ff */
[----:B------:R-:W-:-:S02]  /*b5e0*/  IADD3 R16, R23, 0x5f, RZ ;  /* 0x0000005f17107810 */ /* 0x000fc40007ffe0ff */
[----:B---3--:R-:W-:Y:S01]  /*b5f0*/  PRMT R12, R20, 0x7632, R12 ;  /* 0x00007632140c7816 */ /* 0x008fe2000000000c */
[----:B------:R0:W-:Y:S01]  /*b600*/  @P4 STG.E.U16 [R4.64], R20 ;  /* 0x0000001404004986 */ /* 0x0001e2000c101504 */
[----:B------:R-:W-:Y:S02]  /*b610*/  ISETP.LT.AND P4, PT, R9, c[0x0][0x17c], !P0 ;  /* 0x00005f0009007a0c */ /* 0x000fe40004781270 */
[----:B------:R-:W-:Y:S01]  /*b620*/  LEA.HI.X.SX32 R9, R3, R2, 0x1, P6 ;  /* 0x0000000203097211 */ /* 0x000fe200030f0eff */
[----:B------:R1:W-:Y:S01]  /*b630*/  @P3 STG.E.U16 [R24.64], R12 ;  /* 0x0000000c18003986 */ /* 0x0003e2000c101504 */
[----:B0-----:R-:W-:Y:S02]  /*b640*/  IADD3 R4, R23, 0x5e, RZ ;  /* 0x0000005e17047810 */ /* 0x001fe40007ffe0ff */
[----:B------:R-:W-:Y:S02]  /*b650*/  IADD3 R5, R3, c[0x0][0x198], RZ ;  /* 0x0000660003057a10 */ /* 0x000fe40007ffe0ff */
[----:B------:R-:W-:-:S02]  /*b660*/  ISETP.LT.AND P3, PT, R4, c[0x0][0x17c], !P0 ;  /* 0x00005f0004007a0c */ /* 0x000fc40004761270 */
[C---:B------:R-:W-:Y:S01]  /*b670*/  LEA R4, P6, R5.reuse, R0, 0x1 ;  /* 0x0000000005047211 */ /* 0x040fe200078c08ff */
[----:B------:R0:W-:Y:S01]  /*b680*/  @P2 STG.E.U16 [R8.64], R13 ;  /* 0x0000000d08002986 */ /* 0x0001e2000c101504 */
[C---:B------:R-:W-:Y:S02]  /*b690*/  IADD3 R3, R5.reuse, c[0x0][0x198], RZ ;  /* 0x0000660005037a10 */ /* 0x040fe40007ffe0ff */
[----:B------:R-:W-:Y:S02]  /*b6a0*/  LEA.HI.X.SX32 R5, R5, R2, 0x1, P6 ;  /* 0x0000000205057211 */ /* 0x000fe400030f0eff */
[----:B-1----:R-:W-:Y:S02]  /*b6b0*/  IADD3 R25, R3, c[0x0][0x198], RZ ;  /* 0x0000660003197a10 */ /* 0x002fe40007ffe0ff */
[----:B0-----:R-:W-:Y:S02]  /*b6c0*/  PRMT R9, R13, 0x7632, R9 ;  /* 0x000076320d097816 */ /* 0x001fe40000000009 */
[----:B------:R-:W-:-:S03]  /*b6d0*/  LEA R8, P6, R3, R0, 0x1 ;  /* 0x0000000003087211 */ /* 0x000fc600078c08ff */
[----:B------:R0:W-:Y:S01]  /*b6e0*/  @P1 STG.E.U16 [R4.64], R9 ;  /* 0x0000000904001986 */ /* 0x0001e2000c101504 */
[----:B------:R-:W-:Y:S02]  /*b6f0*/  IADD3 R12, R23, 0x61, RZ ;  /* 0x00000061170c7810 */ /* 0x000fe40007ffe0ff */
[----:B------:R-:W-:Y:S02]  /*b700*/  PRMT R24, R17, 0x7632, R24 ;  /* 0x0000763211187816 */ /* 0x000fe40000000018 */
[----:B------:R-:W-:Y:S02]  /*b710*/  ISETP.LT.AND P2, PT, R16, c[0x0][0x17c], !P0 ;  /* 0x00005f0010007a0c */ /* 0x000fe40004741270 */
[----:B0-----:R-:W-:Y:S02]  /*b720*/  LEA.HI.X.SX32 R9, R3, R2, 0x1, P6 ;  /* 0x0000000203097211 */ /* 0x001fe400030f0eff */
[C---:B------:R-:W-:Y:S02]  /*b730*/  LEA R4, P6, R25.reuse, R0, 0x1 ;  /* 0x0000000019047211 */ /* 0x040fe400078c08ff */
[C---:B------:R-:W-:Y:S01]  /*b740*/  IADD3 R3, R25.reuse, c[0x0][0x198], RZ ;  /* 0x0000660019037a10 */ /* 0x040fe20007ffe0ff */
[----:B------:R0:W-:Y:S01]  /*b750*/  @P5 STG.E.U16 [R8.64], R17 ;  /* 0x0000001108005986 */ /* 0x0001e2000c101504 */
[----:B------:R-:W-:-:S02]  /*b760*/  LEA.HI.X.SX32 R5, R25, R2, 0x1, P6 ;  /* 0x0000000219057211 */ /* 0x000fc400030f0eff */
[----:B------:R-:W-:Y:S02]  /*b770*/  ISETP.LT.AND P5, PT, R12, c[0x0][0x17c], !P0 ;  /* 0x00005f000c007a0c */ /* 0x000fe400047a1270 */
[C---:B------:R-:W-:Y:S02]  /*b780*/  IADD3 R16, R23.reuse, 0x60, RZ ;  /* 0x0000006017107810 */ /* 0x040fe40007ffe0ff */
[----:B------:R-:W-:Y:S02]  /*b790*/  IADD3 R12, R23, 0x62, RZ ;  /* 0x00000062170c7810 */ /* 0x000fe40007ffe0ff */
[C---:B------:R-:W-:Y:S02]  /*b7a0*/  IADD3 R13, R3.reuse, c[0x0][0x198], RZ ;  /* 0x00006600030d7a10 */ /* 0x040fe40007ffe0ff */
[----:B0-----:R-:W-:Y:S01]  /*b7b0*/  LEA R8, P6, R3, R0, 0x1 ;  /* 0x0000000003087211 */ /* 0x001fe200078c08ff */
[----:B------:R-:W-:Y:S01]  /*b7c0*/  @P4 STG.E.U16 [R4.64], R24 ;  /* 0x0000001804004986 */ /* 0x000fe2000c101504 */
[----:B------:R-:W-:-:S02]  /*b7d0*/  ISETP.LT.AND P1, PT, R16, c[0x0][0x17c], !P0 ;  /* 0x00005f0010007a0c */ /* 0x000fc40004721270 */
[----:B------:R-:W-:Y:S02]  /*b7e0*/  LEA.HI.X.SX32 R9, R3, R2, 0x1, P6 ;  /* 0x0000000203097211 */ /* 0x000fe400030f0eff */
[----:B------:R-:W-:Y:S02]  /*b7f0*/  ISETP.LT.AND P4, PT, R12, c[0x0][0x17c], !P0 ;  /* 0x00005f000c007a0c */ /* 0x000fe40004781270 */
[----:B------:R-:W-:Y:S02]  /*b800*/  LEA R12, P6, R13, R0, 0x1 ;  /* 0x000000000d0c7211 */ /* 0x000fe400078c08ff */
[----:B------:R-:W-:Y:S02]  /*b810*/  IADD3 R16, R23, 0x63, RZ ;  /* 0x0000006317107810 */ /* 0x000fe40007ffe0ff */
[C---:B------:R-:W-:Y:S01]  /*b820*/  IADD3 R3, R13.reuse, c[0x0][0x198], RZ ;  /* 0x000066000d037a10 */ /* 0x040fe20007ffe0ff */
[----:B------:R0:W-:Y:S01]  /*b830*/  @P3 STG.E.U16 [R8.64], R21 ;  /* 0x0000001508003986 */ /* 0x0001e2000c101504 */
[----:B------:R-:W-:-:S02]  /*b840*/  LEA.HI.X.SX32 R13, R13, R2, 0x1, P6 ;  /* 0x000000020d0d7211 */ /* 0x000fc400030f0eff */
[----:B------:R-:W-:Y:S02]  /*b850*/  ISETP.LT.AND P3, PT, R16, c[0x0][0x17c], !P0 ;  /* 0x00005f0010007a0c */ /* 0x000fe40004761270 */
[----:B------:R-:W-:Y:S02]  /*b860*/  LEA R16, P6, R3, R0, 0x1 ;  /* 0x0000000003107211 */ /* 0x000fe400078c08ff */
[----:B------:R-:W-:Y:S02]  /*b870*/  IADD3 R20, R23, 0x64, RZ ;  /* 0x0000006417147810 */ /* 0x000fe40007ffe0ff */
[----:B------:R-:W-:Y:S02]  /*b880*/  LEA.HI.X.SX32 R17, R3, R2, 0x1, P6 ;  /* 0x0000000203117211 */ /* 0x000fe400030f0eff */
[----:B0-----:R-:W-:-:S05]  /*b890*/  PRMT R9, R21, 0x7632, R9 ;  /* 0x0000763215097816 */ /* 0x001fca0000000009 */
[----:B------:R-:W-:Y:S01]  /*b8a0*/  @P2 STG.E.U16 [R12.64], R9 ;  /* 0x000000090c002986 */ /* 0x000fe2000c101504 */
[----:B------:R-:W-:Y:S02]  /*b8b0*/  ISETP.LT.AND P2, PT, R20, c[0x0][0x17c], !P0 ;  /* 0x00005f0014007a0c */ /* 0x000fe40004741270 */
[----:B----4-:R-:W-:Y:S01]  /*b8c0*/  PRMT R20, R29, 0x7632, R20 ;  /* 0x000076321d147816 */ /* 0x010fe20000000014 */
[----:B------:R0:W-:Y:S04]  /*b8d0*/  @P1 STG.E.U16 [R16.64], R29 ;  /* 0x0000001d10001986 */ /* 0x0001e8000c101504 */
[----:B0-----:R-:W3:Y:S01]  /*b8e0*/  LDL.LU R29, [R1+0x8] ;  /* 0x00000800011d7983 */ /* 0x001ee20000300800 */
[----:B------:R-:W-:Y:S02]  /*b8f0*/  IADD3 R25, R3, c[0x0][0x198], RZ ;  /* 0x0000660003197a10 */ /* 0x000fe40007ffe0ff */
[----:B------:R-:W-:-:S02]  /*b900*/  IADD3 R5, R23, 0x65, RZ ;  /* 0x0000006517057810 */ /* 0x000fc40007ffe0ff */
[C---:B------:R-:W-:Y:S02]  /*b910*/  LEA R4, P6, R25.reuse, R0, 0x1 ;  /* 0x0000000019047211 */ /* 0x040fe400078c08ff */
[----:B------:R-:W-:Y:S02]  /*b920*/  IADD3 R3, R25, c[0x0][0x198], RZ ;  /* 0x0000660019037a10 */ /* 0x000fe40007ffe0ff */
[----:B------:R-:W-:Y:S02]  /*b930*/  ISETP.LT.AND P1, PT, R5, c[0x0][0x17c], !P0 ;  /* 0x00005f0005007a0c */ /* 0x000fe40004721270 */
[----:B------:R-:W-:Y:S02]  /*b940*/  LEA.HI.X.SX32 R5, R25, R2, 0x1, P6 ;  /* 0x0000000219057211 */ /* 0x000fe400030f0eff */
[----:B------:R-:W-:Y:S02]  /*b950*/  LEA R8, P6, R3, R0, 0x1 ;  /* 0x0000000003087211 */ /* 0x000fe400078c08ff */
[----:B------:R-:W-:-:S02]  /*b960*/  IADD3 R12, R23, 0x66, RZ ;  /* 0x00000066170c7810 */ /* 0x000fc40007ffe0ff */
[C---:B------:R-:W-:Y:S01]  /*b970*/  IADD3 R13, R3.reuse, c[0x0][0x198], RZ ;  /* 0x00006600030d7a10 */ /* 0x040fe20007ffe0ff */
[----:B------:R0:W-:Y:S01]  /*b980*/  @P5 STG.E.U16 [R4.64], R20 ;  /* 0x0000001404005986 */ /* 0x0001e2000c101504 */
[----:B------:R-:W-:Y:S02]  /*b990*/  LEA.HI.X.SX32 R9, R3, R2, 0x1, P6 ;  /* 0x0000000203097211 */ /* 0x000fe400030f0eff */
[----:B------:R-:W-:Y:S02]  /*b9a0*/  ISETP.LT.AND P5, PT, R12, c[0x0][0x17c], !P0 ;  /* 0x00005f000c007a0c */ /* 0x000fe400047a1270 */
[C---:B------:R-:W-:Y:S02]  /*b9b0*/  LEA R12, P6, R13.reuse, R0, 0x1 ;  /* 0x000000000d0c7211 */ /* 0x040fe400078c08ff */
[C---:B------:R-:W-:Y:S02]  /*b9c0*/  IADD3 R17, R13.reuse, c[0x0][0x198], RZ ;  /* 0x000066000d117a10 */ /* 0x040fe40007ffe0ff */
[----:B------:R-:W-:-:S02]  /*b9d0*/  LEA.HI.X.SX32 R13, R13, R2, 0x1, P6 ;  /* 0x000000020d0d7211 */ /* 0x000fc400030f0eff */
[C---:B------:R-:W-:Y:S02]  /*b9e0*/  LEA R16, P6, R17.reuse, R0, 0x1 ;  /* 0x0000000011107211 */ /* 0x040fe400078c08ff */
[C---:B0-----:R-:W-:Y:S02]  /*b9f0*/  IADD3 R5, R17.reuse, c[0x0][0x198], RZ ;  /* 0x0000660011057a10 */ /* 0x041fe40007ffe0ff */
[----:B--2---:R-:W-:Y:S01]  /*ba00*/  PRMT R21, R26, 0x7632, R21 ;  /* 0x000076321a157816 */ /* 0x004fe20000000015 */
[----:B------:R0:W-:Y:S01]  /*ba10*/  @P4 STG.E.U16 [R8.64], R26 ;  /* 0x0000001a08004986 */ /* 0x0001e2000c101504 */
[----:B------:R-:W-:Y:S02]  /*ba20*/  LEA.HI.X.SX32 R17, R17, R2, 0x1, P6 ;  /* 0x0000000211117211 */ /* 0x000fe400030f0eff */
[----:B------:R-:W-:Y:S01]  /*ba30*/  LEA R20, P6, R5, R0, 0x1 ;  /* 0x0000000005147211 */ /* 0x000fe200078c08ff */
[----:B------:R1:W-:Y:S01]  /*ba40*/  @P3 STG.E.U16 [R12.64], R21 ;  /* 0x000000150c003986 */ /* 0x0003e2000c101504 */
[----:B------:R-:W-:-:S02]  /*ba50*/  IADD3 R3, R23, 0x67, RZ ;  /* 0x0000006717037810 */ /* 0x000fc40007ffe0ff */
[----:B0-----:R-:W-:Y:S02]  /*ba60*/  IADD3 R9, R5, c[0x0][0x198], RZ ;  /* 0x0000660005097a10 */ /* 0x001fe40007ffe0ff */
[----:B------:R-:W-:Y:S02]  /*ba70*/  ISETP.LT.AND P4, PT, R3, c[0x0][0x17c], !P0 ;  /* 0x00005f0003007a0c */ /* 0x000fe40004781270 */
[----:B-1----:R-:W-:Y:S02]  /*ba80*/  LEA.HI.X.SX32 R21, R5, R2, 0x1, P6 ;  /* 0x0000000205157211 */ /* 0x002fe400030f0eff */
[C---:B------:R-:W-:Y:S02]  /*ba90*/  LEA R8, P6, R9.reuse, R0, 0x1 ;  /* 0x0000000009087211 */ /* 0x040fe400078c08ff */
[----:B------:R-:W-:Y:S02]  /*baa0*/  IADD3 R5, R9, c[0x0][0x198], RZ ;  /* 0x0000660009057a10 */ /* 0x000fe40007ffe0ff */
[----:B------:R-:W-:-:S02]  /*bab0*/  IADD3 R3, R23, 0x68, RZ ;  /* 0x0000006817037810 */ /* 0x000fc40007ffe0ff */
[----:B------:R-:W-:Y:S02]  /*bac0*/  LEA.HI.X.SX32 R9, R9, R2, 0x1, P6 ;  /* 0x0000000209097211 */ /* 0x000fe400030f0eff */
[----:B------:R-:W-:Y:S02]  /*bad0*/  LEA R4, P6, R5, R0, 0x1 ;  /* 0x0000000005047211 */ /* 0x000fe400078c08ff */
[----:B------:R-:W-:Y:S02]  /*bae0*/  ISETP.LT.AND P3, PT, R3, c[0x0][0x17c], !P0 ;  /* 0x00005f0003007a0c */ /* 0x000fe40004761270 */
[C---:B------:R-:W-:Y:S01]  /*baf0*/  IADD3 R13, R5.reuse, c[0x0][0x198], RZ ;  /* 0x00006600050d7a10 */ /* 0x040fe20007ffe0ff */
[----:B------:R0:W-:Y:S01]  /*bb00*/  @P2 STG.E.U16 [R16.64], R6 ;  /* 0x0000000610002986 */ /* 0x0001e2000c101504 */
[----:B------:R-:W-:Y:S02]  /*bb10*/  LEA.HI.X.SX32 R5, R5, R2, 0x1, P6 ;  /* 0x0000000205057211 */ /* 0x000fe400030f0eff */
[----:B------:R-:W-:-:S02]  /*bb20*/  PRMT R12, R6, 0x7632, R12 ;  /* 0x00007632060c7816 */ /* 0x000fc4000000000c */
[C---:B0-----:R-:W-:Y:S02]  /*bb30*/  LEA R16, P6, R13.reuse, R0, 0x1 ;  /* 0x000000000d107211 */ /* 0x041fe400078c08ff */
[----:B------:R-:W-:Y:S02]  /*bb40*/  PRMT R6, R10, 0x7632, R6 ;  /* 0x000076320a067816 */ /* 0x000fe40000000006 */
[----:B------:R-:W-:Y:S01]  /*bb50*/  LEA.HI.X.SX32 R17, R13, R2, 0x1, P6 ;  /* 0x000000020d117211 */ /* 0x000fe200030f0eff */
[----:B------:R-:W-:Y:S04]  /*bb60*/  @P1 STG.E.U16 [R20.64], R12 ;  /* 0x0000000c14001986 */ /* 0x000fe8000c101504 */
[----:B------:R-:W-:Y:S04]  /*bb70*/  @P5 STG.E.U16 [R8.64], R10 ;  /* 0x0000000a08005986 */ /* 0x000fe8000c101504 */
[----:B------:R0:W-:Y:S04]  /*bb80*/  @P4 STG.E.U16 [R4.64], R6 ;  /* 0x0000000604004986 */ /* 0x0001e8000c101504 */
[----:B---3--:R1:W-:Y:S01]  /*bb90*/  @P3 STG.E.U16 [R16.64], R29 ;  /* 0x0000001d10003986 */ /* 0x0083e2000c101504 */
[----:B0-----:R-:W-:-:S03]  /*bba0*/  PRMT R6, R29, 0x7632, R6 ;  /* 0x000076321d067816 */ /* 0x001fc60000000006 */
[----:B-1----:R-:W2:Y:S01]  /*bbb0*/  LDL.LU R29, [R1+0x2c] ;  /* 0x00002c00011d7983 */ /* 0x002ea20000300800 */
[----:B------:R-:W-:Y:S02]  /*bbc0*/  IADD3 R3, R23, 0x69, RZ ;  /* 0x0000006917037810 */ /* 0x000fe40007ffe0ff */
[----:B------:R-:W-:Y:S02]  /*bbd0*/  IADD3 R21, R13, c[0x0][0x198], RZ ;  /* 0x000066000d157a10 */ /* 0x000fe40007ffe0ff */
[----:B------:R-:W-:Y:S02]  /*bbe0*/  ISETP.LT.AND P2, PT, R3, c[0x0][0x17c], !P0 ;  /* 0x00005f0003007a0c */ /* 0x000fe40004741270 */
[----:B------:R-:W-:Y:S02]  /*bbf0*/  IADD3 R3, R23, 0x6a, RZ ;  /* 0x0000006a17037810 */ /* 0x000fe40007ffe0ff */
        /* <DEDUP_REMOVED lines=8> */
[----:B------:R-:W-:Y:S02]  /*bc80*/  IADD3 R3, R23, 0x6c, RZ ;  /* 0x0000006c17037810 */ /* 0x000fe40007ffe0ff */
[----:B------:R-:W-:Y:S02]  /*bc90*/  LEA.HI.X.SX32 R9, R9, R2, 0x1, P6 ;  /* 0x0000000209097211 */ /* 0x000fe400030f0eff */
[----:B------:R-:W-:Y:S02]  /*bca0*/  LEA R4, P6, R5, R0, 0x1 ;  /* 0x0000000005047211 */ /* 0x000fe400078c08ff */
[----:B------:R-:W-:Y:S02]  /*bcb0*/  ISETP.LT.AND P4, PT, R3, c[0x0][0x17c], !P0 ;  /* 0x00005f0003007a0c */ /* 0x000fe40004781270 */
[----:B------:R-:W-:Y:S02]  /*bcc0*/  IADD3 R17, R5, c[0x0][0x198], RZ ;  /* 0x0000660005117a10 */ /* 0x000fe40007ffe0ff */
[----:B------:R-:W-:Y:S01]  /*bcd0*/  IADD3 R3, R23, 0x6d, RZ ;  /* 0x0000006d17037810 */ /* 0x000fe20007ffe0ff */
[----:B------:R0:W-:Y:S01]  /*bce0*/  @P2 STG.E.U16 [R12.64], R6 ;  /* 0x000000060c002986 */ /* 0x0001e2000c101504 */
[----:B------:R-:W-:-:S02]  /*bcf0*/  LEA.HI.X.SX32 R5, R5, R2, 0x1, P6 ;  /* 0x0000000205057211 */ /* 0x000fc400030f0eff */
[----:B------:R-:W-:Y:S02]  /*bd00*/  LEA R16, P6, R17, R0, 0x1 ;  /* 0x0000000011107211 */ /* 0x000fe400078c08ff */
[----:B------:R-:W-:Y:S02]  /*bd10*/  ISETP.LT.AND P3, PT, R3, c[0x0][0x17c], !P0 ;  /* 0x00005f0003007a0c */ /* 0x000fe40004761270 */
[----:B------:R-:W-:Y:S01]  /*bd20*/  IADD3 R3, R23, 0x6e, RZ ;  /* 0x0000006e17037810 */ /* 0x000fe20007ffe0ff */
[----:B------:R1:W-:Y:S01]  /*bd30*/  @P1 STG.E.U16 [R8.64], R14 ;  /* 0x0000000e08001986 */ /* 0x0003e2000c101504 */
[C---:B0-----:R-:W-:Y:S02]  /*bd40*/  IADD3 R13, R17.reuse, c[0x0][0x198], RZ ;  /* 0x00006600110d7a10 */ /* 0x041fe40007ffe0ff */
[----:B------:R-:W-:Y:S02]  /*bd50*/  LEA.HI.X.SX32 R17, R17, R2, 0x1, P6 ;  /* 0x0000000211117211 */ /* 0x000fe400030f0eff */
[----:B------:R-:W-:-:S02]  /*bd60*/  PRMT R10, R14, 0x7632, R10 ;  /* 0x000076320e0a7816 */ /* 0x000fc4000000000a */
[----:B------:R-:W-:Y:S02]  /*bd70*/  LEA R12, P6, R13, R0, 0x1 ;  /* 0x000000000d0c7211 */ /* 0x000fe400078c08ff */
[----:B------:R-:W-:Y:S02]  /*bd80*/  ISETP.LT.AND P2, PT, R3, c[0x0][0x17c], !P0 ;  /* 0x00005f0003007a0c */ /* 0x000fe40004741270 */
[----:B-1----:R-:W-:Y:S02]  /*bd90*/  IADD3 R9, R13, c[0x0][0x198], RZ ;  /* 0x000066000d097a10 */ /* 0x002fe40007ffe0ff */
[----:B------:R-:W-:Y:S01]  /*bda0*/  IADD3 R3, R23, 0x6f, RZ ;  /* 0x0000006f17037810 */ /* 0x000fe20007ffe0ff */
[----:B------:R0:W-:Y:S01]  /*bdb0*/  @P5 STG.E.U16 [R4.64], R10 ;  /* 0x0000000a04005986 */ /* 0x0001e2000c101504 */
[----:B------:R-:W-:Y:S02]  /*bdc0*/  LEA.HI.X.SX32 R13, R13, R2, 0x1, P6 ;  /* 0x000000020d0d7211 */ /* 0x000fe400030f0eff */
[----:B------:R-:W-:-:S02]  /*bdd0*/  LEA R8, P6, R9, R0, 0x1 ;  /* 0x0000000009087211 */ /* 0x000fc400078c08ff */
[----:B------:R-:W-:Y:S02]  /*bde0*/  ISETP.LT.AND P1, PT, R3, c[0x0][0x17c], !P0 ;  /* 0x00005f0003007a0c */ /* 0x000fe40004721270 */
[----:B------:R-:W-:Y:S01]  /*bdf0*/  IADD3 R3, R23, 0x70, RZ ;  /* 0x0000007017037810 */ /* 0x000fe20007ffe0ff */
[----:B------:R1:W-:Y:S01]  /*be00*/  @P4 STG.E.U16 [R16.64], R18 ;  /* 0x0000001210004986 */ /* 0x0003e2000c101504 */
[C---:B0-----:R-:W-:Y:S02]  /*be10*/  IADD3 R5, R9.reuse, c[0x0][0x198], RZ ;  /* 0x0000660009057a10 */ /* 0x041fe40007ffe0ff */
[----:B------:R-:W-:Y:S02]  /*be20*/  LEA.HI.X.SX32 R9, R9, R2, 0x1, P6 ;  /* 0x0000000209097211 */ /* 0x000fe400030f0eff */
[----:B------:R-:W-:Y:S02]  /*be30*/  LEA R4, P6, R5, R0, 0x1 ;  /* 0x0000000005047211 */ /* 0x000fe400078c08ff */
[----:B------:R-:W-:-:S02]  /*be40*/  ISETP.LT.AND P5, PT, R3, c[0x0][0x17c], !P0 ;  /* 0x00005f0003007a0c */ /* 0x000fc400047a1270 */
[----:B------:R-:W-:Y:S02]  /*be50*/  PRMT R6, R18, 0x7632, R6 ;  /* 0x0000763212067816 */ /* 0x000fe40000000006 */
[C---:B-1----:R-:W-:Y:S02]  /*be60*/  IADD3 R17, R5.reuse, c[0x0][0x198], RZ ;  /* 0x0000660005117a10 */ /* 0x042fe40007ffe0ff */
[----:B------:R-:W-:Y:S01]  /*be70*/  LEA.HI.X.SX32 R5, R5, R2, 0x1, P6 ;  /* 0x0000000205057211 */ /* 0x000fe200030f0eff */
[----:B------:R0:W-:Y:S01]  /*be80*/  @P3 STG.E.U16 [R12.64], R6 ;  /* 0x000000060c003986 */ /* 0x0001e2000c101504 */
[----:B------:R-:W-:-:S03]  /*be90*/  LEA R16, P6, R17, R0, 0x1 ;  /* 0x0000000011107211 */ /* 0x000fc600078c08ff */
[----:B------:R1:W-:Y:S01]  /*bea0*/  @P2 STG.E.U16 [R8.64], R22 ;  /* 0x0000001608002986 */ /* 0x0003e2000c101504 */
[C---:B0-----:R-:W-:Y:S02]  /*beb0*/  IADD3 R13, R17.reuse, c[0x0][0x198], RZ ;  /* 0x00006600110d7a10 */ /* 0x041fe40007ffe0ff */
[----:B------:R-:W-:Y:S02]  /*bec0*/  LEA.HI.X.SX32 R17, R17, R2, 0x1, P6 ;  /* 0x0000000211117211 */ /* 0x000fe400030f0eff */
[----:B-1----:R-:W-:-:S05]  /*bed0*/  PRMT R9, R22, 0x7632, R9 ;  /* 0x0000763216097816 */ /* 0x002fca0000000009 */
[----:B------:R-:W-:Y:S01]  /*bee0*/  @P1 STG.E.U16 [R4.64], R9 ;  /* 0x0000000904001986 */ /* 0x000fe2000c101504 */
[----:B--2---:R-:W-:-:S03]  /*bef0*/  PRMT R6, R29, 0x7632, R6 ;  /* 0x000076321d067816 */ /* 0x004fc60000000006 */
[----:B------:R0:W-:Y:S04]  /*bf00*/  @P5 STG.E.U16 [R16.64], R29 ;  /* 0x0000001d10005986 */ /* 0x0001e8000c101504 */
[----:B0-----:R-:W2:Y:S01]  /*bf10*/  LDL.LU R29, [R1+0xc] ;  /* 0x00000c00011d7983 */ /* 0x001ea20000300800 */
[----:B------:R-:W-:-:S04]  /*bf20*/  IADD3 R3, R23, 0x71, RZ ;  /* 0x0000007117037810 */ /* 0x000fc80007ffe0ff */
[----:B------:R-:W-:Y:S02]  /*bf30*/  ISETP.LT.AND P4, PT, R3, c[0x0][0x17c], !P0 ;  /* 0x00005f0003007a0c */ /* 0x000fe40004781270 */
[----:B------:R-:W-:-:S04]  /*bf40*/  IADD3 R3, R23, 0x72, RZ ;  /* 0x0000007217037810 */ /* 0x000fc80007ffe0ff */
[----:B------:R-:W-:Y:S02]  /*bf50*/  ISETP.LT.AND P3, PT, R3, c[0x0][0x17c], !P0 ;  /* 0x00005f0003007a0c */ /* 0x000fe40004761270 */
[----:B------:R-:W-:Y:S02]  /*bf60*/  IADD3 R3, R23, 0x73, RZ ;  /* 0x0000007317037810 */ /* 0x000fe40007ffe0ff */
[----:B------:R-:W-:Y:S02]  /*bf70*/  LEA R8, P6, R13, R0, 0x1 ;  /* 0x000000000d087211 */ /* 0x000fe400078c08ff */
[----:B------:R-:W-:Y:S02]  /*bf80*/  ISETP.LT.AND P2, PT, R3, c[0x0][0x17c], !P0 ;  /* 0x00005f0003007a0c */ /* 0x000fe40004741270 */
[----:B------:R-:W-:Y:S02]  /*bf90*/  IADD3 R3, R23, 0x74, RZ ;  /* 0x0000007417037810 */ /* 0x000fe40007ffe0ff */
[----:B------:R-:W-:-:S02]  /*bfa0*/  IADD3 R21, R13, c[0x0][0x198], RZ ;  /* 0x000066000d157a10 */ /* 0x000fc40007ffe0ff */
[----:B------:R-:W-:Y:S02]  /*bfb0*/  LEA.HI.X.SX32 R9, R13, R2, 0x1, P6 ;  /* 0x000000020d097211 */ /* 0x000fe400030f0eff */
[----:B------:R-:W-:Y:S02]  /*bfc0*/  ISETP.LT.AND P1, PT, R3, c[0x0][0x17c], !P0 ;  /* 0x00005f0003007a0c */ /* 0x000fe40004721270 */
[----:B------:R-:W-:Y:S02]  /*bfd0*/  LEA R12, P6, R21, R0, 0x1 ;  /* 0x00000000150c7211 */ /* 0x000fe400078c08ff */
[----:B------:R-:W-:Y:S02]  /*bfe0*/  IADD3 R3, R23, 0x75, RZ ;  /* 0x0000007517037810 */ /* 0x000fe40007ffe0ff */
[C---:B------:R-:W-:Y:S02]  /*bff0*/  IADD3 R5, R21.reuse, c[0x0][0x198], RZ ;  /* 0x0000660015057a10 */ /* 0x040fe40007ffe0ff */
[----:B------:R-:W-:-:S02]  /*c000*/  LEA.HI.X.SX32 R13, R21, R2, 0x1, P6 ;  /* 0x00000002150d7211 */ /* 0x000fc400030f0eff */
[----:B------:R-:W-:Y:S02]  /*c010*/  ISETP.LT.AND P5, PT, R3, c[0x0][0x17c], !P0 ;  /* 0x00005f0003007a0c */ /* 0x000fe400047a1270 */
[----:B------:R-:W-:Y:S02]  /*c020*/  LEA R4, P6, R5, R0, 0x1 ;  /* 0x0000000005047211 */ /* 0x000fe400078c08ff */
[----:B------:R-:W-:Y:S01]  /*c030*/  IADD3 R3, R23, 0x76, RZ ;  /* 0x0000007617037810 */ /* 0x000fe20007ffe0ff */
[----:B------:R0:W-:Y:S01]  /*c040*/  @P4 STG.E.U16 [R8.64], R6 ;  /* 0x0000000608004986 */ /* 0x0001e2000c101504 */
[C---:B------:R-:W-:Y:S02]  /*c050*/  IADD3 R17, R5.reuse, c[0x0][0x198], RZ ;  /* 0x0000660005117a10 */ /* 0x040fe40007ffe0ff */
[----:B------:R-:W-:Y:S02]  /*c060*/  LEA.HI.X.SX32 R5, R5, R2, 0x1, P6 ;  /* 0x0000000205057211 */ /* 0x000fe400030f0eff */
[----:B------:R-:W-:-:S02]  /*c070*/  ISETP.LT.AND P4, PT, R3, c[0x0][0x17c], !P0 ;  /* 0x00005f0003007a0c */ /* 0x000fc40004781270 */
[----:B------:R-:W-:Y:S01]  /*c080*/  IADD3 R3, R23, 0x77, RZ ;  /* 0x0000007717037810 */ /* 0x000fe20007ffe0ff */
[----:B------:R1:W-:Y:S01]  /*c090*/  @P3 STG.E.U16 [R12.64], R27 ;  /* 0x0000001b0c003986 */ /* 0x0003e2000c101504 */
[----:B------:R-:W-:Y:S02]  /*c0a0*/  IADD3 R21, R17, c[0x0][0x198], RZ ;  /* 0x0000660011157a10 */ /* 0x000fe40007ffe0ff */
[----:B0-----:R-:W-:Y:S02]  /*c0b0*/  PRMT R9, R27, 0x7632, R9 ;  /* 0x000076321b097816 */ /* 0x001fe40000000009 */
[----:B------:R-:W-:Y:S02]  /*c0c0*/  LEA R8, P6, R17, R0, 0x1 ;  /* 0x0000000011087211 */ /* 0x000fe400078c08ff */
[----:B------:R-:W-:Y:S01]  /*c0d0*/  ISETP.LT.AND P3, PT, R3, c[0x0][0x17c], !P0 ;  /* 0x00005f0003007a0c */ /* 0x000fe20004761270 */
[----:B------:R0:W-:Y:S01]  /*c0e0*/  @P2 STG.E.U16 [R4.64], R9 ;  /* 0x0000000904002986 */ /* 0x0001e2000c101504 */
[----:B------:R-:W-:-:S02]  /*c0f0*/  IADD3 R3, R23, 0x78, RZ ;  /* 0x0000007817037810 */ /* 0x000fc40007ffe0ff */
[----:B-1----:R-:W-:Y:S02]  /*c100*/  IADD3 R13, R21, c[0x0][0x198], RZ ;  /* 0x00006600150d7a10 */ /* 0x002fe40007ffe0ff */
[----:B------:R-:W-:Y:S02]  /*c110*/  ISETP.LT.AND P2, PT, R3, c[0x0][0x17c], !P0 ;  /* 0x00005f0003007a0c */ /* 0x000fe40004741270 */
[----:B0-----:R-:W-:Y:S02]  /*c120*/  LEA.HI.X.SX32 R9, R17, R2, 0x1, P6 ;  /* 0x0000000211097211 */ /* 0x001fe400030f0eff */
[----:B------:R-:W-:Y:S02]  /*c130*/  LEA R16, P6, R21, R0, 0x1 ;  /* 0x0000000015107211 */ /* 0x000fe400078c08ff */
[----:B------:R-:W-:Y:S02]  /*c140*/  PRMT R5, R7, 0x7632, R5 ;  /* 0x0000763207057816 */ /* 0x000fe40000000005 */
[----:B------:R-:W-:-:S02]  /*c150*/  LEA.HI.X.SX32 R17, R21, R2, 0x1, P6 ;  /* 0x0000000215117211 */ /* 0x000fc400030f0eff */
[----:B------:R-:W-:Y:S02]  /*c160*/  IADD3 R3, R23, 0x79, RZ ;  /* 0x0000007917037810 */ /* 0x000fe40007ffe0ff */
[C---:B------:R-:W-:Y:S01]  /*c170*/  LEA R4, P6, R13.reuse, R0, 0x1 ;  /* 0x000000000d047211 */ /* 0x040fe200078c08ff */
[----:B------:R0:W-:Y:S01]  /*c180*/  @P1 STG.E.U16 [R8.64], R7 ;  /* 0x0000000708001986 */ /* 0x0001e2000c101504 */
[----:B------:R-:W-:Y:S02]  /*c190*/  IADD3 R21, R13, c[0x0][0x198], RZ ;  /* 0x000066000d157a10 */ /* 0x000fe40007ffe0ff */
[----:B------:R-:W-:Y:S01]  /*c1a0*/  ISETP.LT.AND P1, PT, R3, c[0x0][0x17c], !P0 ;  /* 0x00005f0003007a0c */ /* 0x000fe20004721270 */
[----:B------:R1:W-:Y:S01]  /*c1b0*/  @P5 STG.E.U16 [R16.64], R5 ;  /* 0x0000000510005986 */ /* 0x0003e2000c101504 */
[----:B------:R-:W-:-:S04]  /*c1c0*/  IADD3 R3, R23, 0x7a, RZ ;  /* 0x0000007a17037810 */ /* 0x000fc80007ffe0ff */
[----:B------:R-:W-:Y:S02]  /*c1d0*/  ISETP.LT.AND P5, PT, R3, c[0x0][0x17c], !P0 ;  /* 0x00005f0003007a0c */ /* 0x000fe400047a1270 */
[----:B0-----:R-:W-:Y:S02]  /*c1e0*/  IADD3 R7, R21, c[0x0][0x198], RZ ;  /* 0x0000660015077a10 */ /* 0x001fe40007ffe0ff */
[----:B-1----:R-:W-:Y:S02]  /*c1f0*/  LEA.HI.X.SX32 R5, R13, R2, 0x1, P6 ;  /* 0x000000020d057211 */ /* 0x002fe400030f0eff */
[----:B------:R-:W-:Y:S02]  /*c200*/  LEA R12, P6, R21, R0, 0x1 ;  /* 0x00000000150c7211 */ /* 0x000fe400078c08ff */
[----:B------:R-:W-:Y:S02]  /*c210*/  IADD3 R3, R23, 0x7b, RZ ;  /* 0x0000007b17037810 */ /* 0x000fe40007ffe0ff */
[----:B------:R-:W-:-:S02]  /*c220*/  LEA.HI.X.SX32 R13, R21, R2, 0x1, P6 ;  /* 0x00000002150d7211 */ /* 0x000fc400030f0eff */
[C---:B------:R-:W-:Y:S01]  /*c230*/  LEA R6, P6, R7.reuse, R0, 0x1 ;  /* 0x0000000007067211 */ /* 0x040fe200078c08ff */
[----:B------:R0:W-:Y:S01]  /*c240*/  @P4 STG.E.U16 [R4.64], R11 ;  /* 0x0000000b04004986 */ /* 0x0001e2000c101504 */
[----:B------:R-:W-:Y:S02]  /*c250*/  IADD3 R9, R7, c[0x0][0x198], RZ ;  /* 0x0000660007097a10 */ /* 0x000fe40007ffe0ff */
[----:B------:R-:W-:Y:S02]  /*c260*/  PRMT R10, R11, 0x7632, R10 ;  /* 0x000076320b0a7816 */ /* 0x000fe4000000000a */
[----:B------:R-:W-:Y:S02]  /*c270*/  ISETP.LT.AND P4, PT, R3, c[0x0][0x17c], !P0 ;  /* 0x00005f0003007a0c */ /* 0x000fe40004781270 */
[----:B------:R-:W-:Y:S02]  /*c280*/  IADD3 R3, R23, 0x7c, RZ ;  /* 0x0000007c17037810 */ /* 0x000fe40007ffe0ff */
[----:B------:R-:W-:-:S02]  /*c290*/  LEA.HI.X.SX32 R7, R7, R2, 0x1, P6 ;  /* 0x0000000207077211 */ /* 0x000fc400030f0eff */
[C---:B------:R-:W-:Y:S01]  /*c2a0*/  LEA R16, P6, R9.reuse, R0, 0x1 ;  /* 0x0000000009107211 */ /* 0x040fe200078c08ff */
[----:B------:R1:W-:Y:S01]  /*c2b0*/  @P3 STG.E.U16 [R12.64], R10 ;  /* 0x0000000a0c003986 */ /* 0x0003e2000c101504 */
[----:B------:R-:W-:Y:S02]  /*c2c0*/  IADD3 R21, R9, c[0x0][0x198], RZ ;  /* 0x0000660009157a10 */ /* 0x000fe40007ffe0ff */
[----:B------:R-:W-:Y:S02]  /*c2d0*/  ISETP.LT.AND P3, PT, R3, c[0x0][0x17c], !P0 ;  /* 0x00005f0003007a0c */ /* 0x000fe40004761270 */
[----:B------:R-:W-:Y:S02]  /*c2e0*/  IADD3 R3, R23, 0x7d, RZ ;  /* 0x0000007d17037810 */ /* 0x000fe40007ffe0ff */
[----:B------:R-:W-:Y:S02]  /*c2f0*/  LEA.HI.X.SX32 R17, R9, R2, 0x1, P6 ;  /* 0x0000000209117211 */ /* 0x000fe400030f0eff */
[----:B------:R-:W-:-:S02]  /*c300*/  IADD3 R9, R21, c[0x0][0x198], RZ ;  /* 0x0000660015097a10 */ /* 0x000fc40007ffe0ff */
[----:B0-----:R-:W-:Y:S02]  /*c310*/  LEA R4, P6, R21, R0, 0x1 ;  /* 0x0000000015047211 */ /* 0x001fe400078c08ff */
[----:B------:R-:W-:Y:S02]  /*c320*/  IADD3 R14, R23, 0x7e, RZ ;  /* 0x0000007e170e7810 */ /* 0x000fe40007ffe0ff */
[----:B--2---:R-:W-:Y:S01]  /*c330*/  PRMT R5, R29, 0x7632, R5 ;  /* 0x000076321d057816 */ /* 0x004fe20000000005 */
[----:B------:R-:W-:Y:S01]  /*c340*/  @P2 STG.E.U16 [R6.64], R29 ;  /* 0x0000001d06002986 */ /* 0x000fe2000c101504 */
[----:B------:R-:W-:Y:S02]  /*c350*/  ISETP.LT.AND P2, PT, R3, c[0x0][0x17c], !P0 ;  /* 0x00005f0003007a0c */ /* 0x000fe40004741270 */
[----:B------:R-:W-:Y:S01]  /*c360*/  IADD3 R3, R9, c[0x0][0x198], RZ ;  /* 0x0000660009037a10 */ /* 0x000fe20007ffe0ff */
[----:B------:R0:W-:Y:S03]  /*c370*/  @P1 STG.E.U16 [R16.64], R5 ;  /* 0x0000000510001986 */ /* 0x0001e6000c101504 */
[----:B-1----:R-:W-:-:S02]  /*c380*/  IADD3 R13, R3, c[0x0][0x198], RZ ;  /* 0x00006600030d7a10 */ /* 0x002fc40007ffe0ff */
[----:B0-----:R-:W-:Y:S02]  /*c390*/  LEA.HI.X.SX32 R5, R21, R2, 0x1, P6 ;  /* 0x0000000215057211 */ /* 0x001fe400030f0eff */
[----:B------:R-:W-:-:S04]  /*c3a0*/  LEA R10, P6, R3, R0, 0x1 ;  /* 0x00000000030a7211 */ /* 0x000fc800078c08ff */
[----:B------:R-:W-:Y:S02]  /*c3b0*/  LEA.HI.X.SX32 R11, R3, R2, 0x1, P6 ;  /* 0x00000002030b7211 */ /* 0x000fe400030f0eff */
[----:B------:R-:W-:Y:S02]  /*c3c0*/  IADD3 R3, R23, 0x7f, RZ ;  /* 0x0000007f17037810 */ /* 0x000fe40007ffe0ff */
[----:B------:R-:W2:Y:S01]  /*c3d0*/  LDL.LU R23, [R1+0x350] ;  /* 0x0003500001177983 */ /* 0x000ea20000300800 */
[----:B------:R-:W-:Y:S02]  /*c3e0*/  LEA R8, P1, R9, R0, 0x1 ;  /* 0x0000000009087211 */ /* 0x000fe400078208ff */
[----:B------:R-:W-:Y:S02]  /*c3f0*/  IADD3 R21, R13, c[0x0][0x198], RZ ;  /* 0x000066000d157a10 */ /* 0x000fe40007ffe0ff */
[----:B------:R-:W-:Y:S02]  /*c400*/  LEA.HI.X.SX32 R9, R9, R2, 0x1, P1 ;  /* 0x0000000209097211 */ /* 0x000fe400008f0eff */
[----:B------:R-:W-:-:S02]  /*c410*/  LEA R6, P6, R13, R0, 0x1 ;  /* 0x000000000d067211 */ /* 0x000fc400078c08ff */
[----:B------:R-:W-:Y:S02]  /*c420*/  LEA R12, P1, R21, R0, 0x1 ;  /* 0x00000000150c7211 */ /* 0x000fe400078208ff */
[-C--:B------:R-:W-:Y:S02]  /*c430*/  LEA.HI.X.SX32 R7, R13, R2.reuse, 0x1, P6 ;  /* 0x000000020d077211 */ /* 0x080fe400030f0eff */
[C---:B------:R-:W-:Y:S02]  /*c440*/  LEA.HI.X.SX32 R13, R21.reuse, R2, 0x1, P1 ;  /* 0x00000002150d7211 */ /* 0x040fe400008f0eff */
[----:B------:R-:W-:Y:S02]  /*c450*/  IADD3 R25, R21, c[0x0][0x198], RZ ;  /* 0x0000660015197a10 */ /* 0x000fe40007ffe0ff */
[----:B------:R-:W-:Y:S02]  /*c460*/  ISETP.LT.AND P1, PT, R14, c[0x0][0x17c], !P0 ;  /* 0x00005f000e007a0c */ /* 0x000fe40004721270 */
[----:B------:R-:W-:-:S02]  /*c470*/  ISETP.LT.AND P0, PT, R3, c[0x0][0x17c], !P0 ;  /* 0x00005f0003007a0c */ /* 0x000fc40004701270 */
[----:B------:R-:W-:Y:S02]  /*c480*/  LEA R16, P6, R25, R0, 0x1 ;  /* 0x0000000019107211 */ /* 0x000fe400078c08ff */
[----:B------:R-:W-:Y:S02]  /*c490*/  PRMT R0, R15, 0x7632, R0 ;  /* 0x000076320f007816 */ /* 0x000fe40000000000 */
[----:B------:R-:W-:Y:S01]  /*c4a0*/  PRMT R3, R19, 0x7632, R3 ;  /* 0x0000763213037816 */ /* 0x000fe20000000003 */
[----:B------:R0:W-:Y:S04]  /*c4b0*/  @P5 STG.E.U16 [R4.64], R15 ;  /* 0x0000000f04005986 */ /* 0x0001e8000c101504 */
[----:B------:R0:W-:Y:S04]  /*c4c0*/  @P4 STG.E.U16 [R8.64], R0 ;  /* 0x0000000008004986 */ /* 0x0001e8000c101504 */
[----:B------:R0:W-:Y:S04]  /*c4d0*/  @P3 STG.E.U16 [R10.64], R19 ;  /* 0x000000130a003986 */ /* 0x0001e8000c101504 */
[----:B------:R0:W-:Y:S01]  /*c4e0*/  @P2 STG.E.U16 [R6.64], R3 ;  /* 0x0000000306002986 */ /* 0x0001e2000c101504 */
[----:B------:R-:W-:-:S03]  /*c4f0*/  LEA.HI.X.SX32 R17, R25, R2, 0x1, P6 ;  /* 0x0000000219117211 */ /* 0x000fc600030f0eff */
[----:B--2---:R0:W-:Y:S01]  /*c500*/  @P1 STG.E.U16 [R12.64], R23 ;  /* 0x000000170c001986 */ /* 0x0041e2000c101504 */
[----:B------:R-:W-:Y:S05]  /*c510*/  @!P0 EXIT ;  /* 0x000000000000894d */ /* 0x000fea0003800000 */
[----:B0-----:R-:W-:-:S05]  /*c520*/  PRMT R8, R23, 0x7632, R8 ;  /* 0x0000763217087816 */ /* 0x001fca0000000008 */
[----:B------:R-:W-:Y:S01]  /*c530*/  STG.E.U16 [R16.64], R8 ;  /* 0x0000000810007986 */ /* 0x000fe2000c101504 */
[----:B------:R-:W-:Y:S05]  /*c540*/  EXIT ;  /* 0x000000000000794d */ /* 0x000fea0003800000 */
.L_x_3:
[----:B------:R-:W-:-:S00]  /*c550*/  BRA `(.L_x_3) ;  /* 0xfffffff000007947 */ /* 0x000fc0000383ffff */
[----:B------:R-:W-:-:S00]  /*c560*/  NOP ;  /* 0x0000000000007918 */ /* 0x000fc00000000000 */
        /* <DEDUP_REMOVED lines=9> */
.L_x_4:


//--------------------- .nv.shared.matmul_kernel  --------------------------
	.section	.nv.shared.matmul_kernel,"aw",@nobits
	.sectionflags	@""
	.align	16
